//
// Generated by NVIDIA NVVM Compiler
//
// Compiler Build ID: CL-36424714
// Cuda compilation tools, release 13.0, V13.0.88
// Based on NVVM 20.0.0
//

.version 9.0
.target sm_100
.address_size 64

	// .globl	_Z16transpose_kernelPKfPfii
// _ZZ16transpose_kernelPKfPfiiE4tile has been demoted
.global .align 1 .b8 _ZN34_INTERNAL_04352436_4_k_cu_0a61469b4cuda3std3__45__cpo5beginE[1];
.global .align 1 .b8 _ZN34_INTERNAL_04352436_4_k_cu_0a61469b4cuda3std3__45__cpo3endE[1];
.global .align 1 .b8 _ZN34_INTERNAL_04352436_4_k_cu_0a61469b4cuda3std3__45__cpo6cbeginE[1];
.global .align 1 .b8 _ZN34_INTERNAL_04352436_4_k_cu_0a61469b4cuda3std3__45__cpo4cendE[1];
.global .align 1 .b8 _ZN34_INTERNAL_04352436_4_k_cu_0a61469b4cuda3std3__45__cpo6rbeginE[1];
.global .align 1 .b8 _ZN34_INTERNAL_04352436_4_k_cu_0a61469b4cuda3std3__45__cpo4rendE[1];
.global .align 1 .b8 _ZN34_INTERNAL_04352436_4_k_cu_0a61469b4cuda3std3__45__cpo7crbeginE[1];
.global .align 1 .b8 _ZN34_INTERNAL_04352436_4_k_cu_0a61469b4cuda3std3__45__cpo5crendE[1];
.global .align 1 .b8 _ZN34_INTERNAL_04352436_4_k_cu_0a61469b4cuda3std3__436_GLOBAL__N__04352436_4_k_cu_0a61469b6ignoreE[1];
.global .align 1 .b8 _ZN34_INTERNAL_04352436_4_k_cu_0a61469b4cuda3std3__419piecewise_constructE[1];
.global .align 1 .b8 _ZN34_INTERNAL_04352436_4_k_cu_0a61469b4cuda3std3__48in_placeE[1];
.global .align 1 .b8 _ZN34_INTERNAL_04352436_4_k_cu_0a61469b4cuda3std3__420unreachable_sentinelE[1];
.global .align 1 .b8 _ZN34_INTERNAL_04352436_4_k_cu_0a61469b4cuda3std3__47nulloptE[1];
.global .align 1 .b8 _ZN34_INTERNAL_04352436_4_k_cu_0a61469b4cuda3std3__48unexpectE[1];
.global .align 1 .b8 _ZN34_INTERNAL_04352436_4_k_cu_0a61469b4cuda3std6ranges3__45__cpo4swapE[1];
.global .align 1 .b8 _ZN34_INTERNAL_04352436_4_k_cu_0a61469b4cuda3std6ranges3__45__cpo9iter_moveE[1];
.global .align 1 .b8 _ZN34_INTERNAL_04352436_4_k_cu_0a61469b4cuda3std6ranges3__45__cpo5beginE[1];
.global .align 1 .b8 _ZN34_INTERNAL_04352436_4_k_cu_0a61469b4cuda3std6ranges3__45__cpo3endE[1];
.global .align 1 .b8 _ZN34_INTERNAL_04352436_4_k_cu_0a61469b4cuda3std6ranges3__45__cpo6cbeginE[1];
.global .align 1 .b8 _ZN34_INTERNAL_04352436_4_k_cu_0a61469b4cuda3std6ranges3__45__cpo4cendE[1];
.global .align 1 .b8 _ZN34_INTERNAL_04352436_4_k_cu_0a61469b4cuda3std6ranges3__45__cpo7advanceE[1];
.global .align 1 .b8 _ZN34_INTERNAL_04352436_4_k_cu_0a61469b4cuda3std6ranges3__45__cpo9iter_swapE[1];
.global .align 1 .b8 _ZN34_INTERNAL_04352436_4_k_cu_0a61469b4cuda3std6ranges3__45__cpo4nextE[1];
.global .align 1 .b8 _ZN34_INTERNAL_04352436_4_k_cu_0a61469b4cuda3std6ranges3__45__cpo4prevE[1];
.global .align 1 .b8 _ZN34_INTERNAL_04352436_4_k_cu_0a61469b4cuda3std6ranges3__45__cpo4dataE[1];
.global .align 1 .b8 _ZN34_INTERNAL_04352436_4_k_cu_0a61469b4cuda3std6ranges3__45__cpo5cdataE[1];
.global .align 1 .b8 _ZN34_INTERNAL_04352436_4_k_cu_0a61469b4cuda3std6ranges3__45__cpo4sizeE[1];
.global .align 1 .b8 _ZN34_INTERNAL_04352436_4_k_cu_0a61469b4cuda3std6ranges3__45__cpo5ssizeE[1];
.global .align 1 .b8 _ZN34_INTERNAL_04352436_4_k_cu_0a61469b4cuda3std6ranges3__45__cpo8distanceE[1];
.global .align 1 .b8 _ZN34_INTERNAL_04352436_4_k_cu_0a61469b6thrust24THRUST_300001_SM_1000_NS8cuda_cub3parE[1];
.global .align 1 .b8 _ZN34_INTERNAL_04352436_4_k_cu_0a61469b6thrust24THRUST_300001_SM_1000_NS8cuda_cub10par_nosyncE[1];
.global .align 1 .b8 _ZN34_INTERNAL_04352436_4_k_cu_0a61469b6thrust24THRUST_300001_SM_1000_NS6system6detail10sequential3seqE[1];
.global .align 1 .b8 _ZN34_INTERNAL_04352436_4_k_cu_0a61469b6thrust24THRUST_300001_SM_1000_NS12placeholders2_1E[1];
.global .align 1 .b8 _ZN34_INTERNAL_04352436_4_k_cu_0a61469b6thrust24THRUST_300001_SM_1000_NS12placeholders2_2E[1];
.global .align 1 .b8 _ZN34_INTERNAL_04352436_4_k_cu_0a61469b6thrust24THRUST_300001_SM_1000_NS12placeholders2_3E[1];
.global .align 1 .b8 _ZN34_INTERNAL_04352436_4_k_cu_0a61469b6thrust24THRUST_300001_SM_1000_NS12placeholders2_4E[1];
.global .align 1 .b8 _ZN34_INTERNAL_04352436_4_k_cu_0a61469b6thrust24THRUST_300001_SM_1000_NS12placeholders2_5E[1];
.global .align 1 .b8 _ZN34_INTERNAL_04352436_4_k_cu_0a61469b6thrust24THRUST_300001_SM_1000_NS12placeholders2_6E[1];
.global .align 1 .b8 _ZN34_INTERNAL_04352436_4_k_cu_0a61469b6thrust24THRUST_300001_SM_1000_NS12placeholders2_7E[1];
.global .align 1 .b8 _ZN34_INTERNAL_04352436_4_k_cu_0a61469b6thrust24THRUST_300001_SM_1000_NS12placeholders2_8E[1];
.global .align 1 .b8 _ZN34_INTERNAL_04352436_4_k_cu_0a61469b6thrust24THRUST_300001_SM_1000_NS12placeholders2_9E[1];
.global .align 1 .b8 _ZN34_INTERNAL_04352436_4_k_cu_0a61469b6thrust24THRUST_300001_SM_1000_NS12placeholders3_10E[1];
.global .align 1 .b8 _ZN34_INTERNAL_04352436_4_k_cu_0a61469b6thrust24THRUST_300001_SM_1000_NS3seqE[1];

.visible .entry _Z16transpose_kernelPKfPfii(
	.param .u64 .ptr .align 1 _Z16transpose_kernelPKfPfii_param_0,
	.param .u64 .ptr .align 1 _Z16transpose_kernelPKfPfii_param_1,
	.param .u32 _Z16transpose_kernelPKfPfii_param_2,
	.param .u32 _Z16transpose_kernelPKfPfii_param_3
)
{
	.reg .pred 	%p<25>;
	.reg .b32 	%r<37>;
	.reg .b32 	%f<9>;
	.reg .b64 	%rd<21>;
	// demoted variable
	.shared .align 4 .b8 _ZZ16transpose_kernelPKfPfiiE4tile[4224];
	ld.param.u64 	%rd3, [_Z16transpose_kernelPKfPfii_param_0];
	ld.param.u64 	%rd4, [_Z16transpose_kernelPKfPfii_param_1];
	ld.param.u32 	%r18, [_Z16transpose_kernelPKfPfii_param_2];
	ld.param.u32 	%r20, [_Z16transpose_kernelPKfPfii_param_3];
	cvta.to.global.u64 	%rd1, %rd3;
	cvta.to.global.u64 	%rd2, %rd4;
	mov.u32 	%r21, %ctaid.x;
	shl.b32 	%r1, %r21, 5;
	mov.u32 	%r2, %tid.x;
	add.s32 	%r3, %r1, %r2;
	mov.u32 	%r22, %ctaid.y;
	shl.b32 	%r4, %r22, 5;
	mov.u32 	%r5, %tid.y;
	add.s32 	%r23, %r4, %r5;
	setp.ge.s32 	%p1, %r3, %r18;
	shl.b32 	%r24, %r2, 2;
	mov.u32 	%r25, _ZZ16transpose_kernelPKfPfiiE4tile;
	add.s32 	%r7, %r25, %r24;
	setp.ge.s32 	%p2, %r23, %r20;
	mad.lo.s32 	%r8, %r5, 132, %r7;
	or.pred  	%p3, %p1, %p2;
	@%p3 bra 	$L__BB0_2;
	mad.lo.s32 	%r26, %r23, %r18, %r3;
	mul.wide.s32 	%rd5, %r26, 4;
	add.s64 	%rd6, %rd1, %rd5;
	ld.global.f32 	%f1, [%rd6];
	st.shared.f32 	[%r8], %f1;
$L__BB0_2:
	setp.ge.s32 	%p4, %r3, %r18;
	add.s32 	%r9, %r23, 8;
	setp.ge.s32 	%p5, %r9, %r20;
	or.pred  	%p6, %p4, %p5;
	@%p6 bra 	$L__BB0_4;
	mad.lo.s32 	%r27, %r9, %r18, %r3;
	mul.wide.s32 	%rd7, %r27, 4;
	add.s64 	%rd8, %rd1, %rd7;
	ld.global.f32 	%f2, [%rd8];
	st.shared.f32 	[%r8+1056], %f2;
$L__BB0_4:
	setp.ge.s32 	%p7, %r3, %r18;
	add.s32 	%r10, %r23, 16;
	setp.ge.s32 	%p8, %r10, %r20;
	or.pred  	%p9, %p7, %p8;
	@%p9 bra 	$L__BB0_6;
	mad.lo.s32 	%r28, %r10, %r18, %r3;
	mul.wide.s32 	%rd9, %r28, 4;
	add.s64 	%rd10, %rd1, %rd9;
	ld.global.f32 	%f3, [%rd10];
	st.shared.f32 	[%r8+2112], %f3;
$L__BB0_6:
	setp.ge.s32 	%p10, %r3, %r18;
	add.s32 	%r11, %r23, 24;
	setp.ge.s32 	%p11, %r11, %r20;
	or.pred  	%p12, %p10, %p11;
	@%p12 bra 	$L__BB0_8;
	mad.lo.s32 	%r29, %r11, %r18, %r3;
	mul.wide.s32 	%rd11, %r29, 4;
	add.s64 	%rd12, %rd1, %rd11;
	ld.global.f32 	%f4, [%rd12];
	st.shared.f32 	[%r8+3168], %f4;
$L__BB0_8:
	bar.sync 	0;
	add.s32 	%r12, %r4, %r2;
	add.s32 	%r13, %r1, %r5;
	setp.ge.s32 	%p13, %r12, %r20;
	shl.b32 	%r30, %r2, 7;
	add.s32 	%r31, %r7, %r30;
	setp.ge.s32 	%p14, %r13, %r18;
	shl.b32 	%r32, %r5, 2;
	add.s32 	%r14, %r31, %r32;
	or.pred  	%p15, %p13, %p14;
	@%p15 bra 	$L__BB0_10;
	ld.shared.f32 	%f5, [%r14];
	mad.lo.s32 	%r33, %r13, %r20, %r12;
	mul.wide.s32 	%rd13, %r33, 4;
	add.s64 	%rd14, %rd2, %rd13;
	st.global.f32 	[%rd14], %f5;
$L__BB0_10:
	setp.ge.s32 	%p16, %r12, %r20;
	add.s32 	%r15, %r13, 8;
	setp.ge.s32 	%p17, %r15, %r18;
	or.pred  	%p18, %p16, %p17;
	@%p18 bra 	$L__BB0_12;
	ld.shared.f32 	%f6, [%r14+32];
	mad.lo.s32 	%r34, %r15, %r20, %r12;
	mul.wide.s32 	%rd15, %r34, 4;
	add.s64 	%rd16, %rd2, %rd15;
	st.global.f32 	[%rd16], %f6;
$L__BB0_12:
	setp.ge.s32 	%p19, %r12, %r20;
	add.s32 	%r16, %r13, 16;
	setp.ge.s32 	%p20, %r16, %r18;
	or.pred  	%p21, %p19, %p20;
	@%p21 bra 	$L__BB0_14;
	ld.shared.f32 	%f7, [%r14+64];
	mad.lo.s32 	%r35, %r16, %r20, %r12;
	mul.wide.s32 	%rd17, %r35, 4;
	add.s64 	%rd18, %rd2, %rd17;
	st.global.f32 	[%rd18], %f7;
$L__BB0_14:
	setp.ge.s32 	%p22, %r12, %r20;
	add.s32 	%r17, %r13, 24;
	setp.ge.s32 	%p23, %r17, %r18;
	or.pred  	%p24, %p22, %p23;
	@%p24 bra 	$L__BB0_16;
	ld.shared.f32 	%f8, [%r14+96];
	mad.lo.s32 	%r36, %r17, %r20, %r12;
	mul.wide.s32 	%rd19, %r36, 4;
	add.s64 	%rd20, %rd2, %rd19;
	st.global.f32 	[%rd20], %f8;
$L__BB0_16:
	ret;

}
	// .globl	_ZN3cub18CUB_300001_SM_10006detail11EmptyKernelIvEEvv
.visible .entry _ZN3cub18CUB_300001_SM_10006detail11EmptyKernelIvEEvv()
{


	ret;

}
	// .globl	_ZN3cub18CUB_300001_SM_10006detail8for_each13static_kernelINS2_12policy_hub_t12policy_500_tEmN6thrust24THRUST_300001_SM_1000_NS8cuda_cub20__uninitialized_fill7functorINS7_10device_ptrIfEEfEEEEvT0_T1_
.visible .entry _ZN3cub18CUB_300001_SM_10006detail8for_each13static_kernelINS2_12policy_hub_t12policy_500_tEmN6thrust24THRUST_300001_SM_1000_NS8cuda_cub20__uninitialized_fill7functorINS7_10device_ptrIfEEfEEEEvT0_T1_(
	.param .u64 _ZN3cub18CUB_300001_SM_10006detail8for_each13static_kernelINS2_12policy_hub_t12policy_500_tEmN6thrust24THRUST_300001_SM_1000_NS8cuda_cub20__uninitialized_fill7functorINS7_10device_ptrIfEEfEEEEvT0_T1__param_0,
	.param .align 8 .b8 _ZN3cub18CUB_300001_SM_10006detail8for_each13static_kernelINS2_12policy_hub_t12policy_500_tEmN6thrust24THRUST_300001_SM_1000_NS8cuda_cub20__uninitialized_fill7functorINS7_10device_ptrIfEEfEEEEvT0_T1__param_1[16]
)
.maxntid 256
{
	.reg .pred 	%p<4>;
	.reg .b16 	%rs<5>;
	.reg .b32 	%r<10>;
	.reg .b32 	%f<3>;
	.reg .b64 	%rd<16>;

	ld.param.f32 	%f2, [_ZN3cub18CUB_300001_SM_10006detail8for_each13static_kernelINS2_12policy_hub_t12policy_500_tEmN6thrust24THRUST_300001_SM_1000_NS8cuda_cub20__uninitialized_fill7functorINS7_10device_ptrIfEEfEEEEvT0_T1__param_1+8];
	ld.param.u64 	%rd4, [_ZN3cub18CUB_300001_SM_10006detail8for_each13static_kernelINS2_12policy_hub_t12policy_500_tEmN6thrust24THRUST_300001_SM_1000_NS8cuda_cub20__uninitialized_fill7functorINS7_10device_ptrIfEEfEEEEvT0_T1__param_1];
	ld.param.u64 	%rd5, [_ZN3cub18CUB_300001_SM_10006detail8for_each13static_kernelINS2_12policy_hub_t12policy_500_tEmN6thrust24THRUST_300001_SM_1000_NS8cuda_cub20__uninitialized_fill7functorINS7_10device_ptrIfEEfEEEEvT0_T1__param_0];
	mov.u32 	%r7, %ctaid.x;
	mul.wide.u32 	%rd1, %r7, 512;
	sub.s64 	%rd2, %rd5, %rd1;
	setp.lt.u64 	%p1, %rd2, 512;
	@%p1 bra 	$L__BB2_2;
	mov.u32 	%r9, %tid.x;
	cvta.to.global.u64 	%rd11, %rd4;
	cvt.u64.u32 	%rd12, %r9;
	add.s64 	%rd13, %rd1, %rd12;
	shl.b64 	%rd14, %rd13, 2;
	add.s64 	%rd15, %rd11, %rd14;
	st.global.f32 	[%rd15], %f2;
	st.global.f32 	[%rd15+1024], %f2;
	bra.uni 	$L__BB2_6;
$L__BB2_2:
	cvta.to.global.u64 	%rd6, %rd4;
	mov.u32 	%r1, %tid.x;
	cvt.u64.u32 	%rd7, %r1;
	setp.le.u64 	%p2, %rd2, %rd7;
	add.s64 	%rd8, %rd1, %rd7;
	shl.b64 	%rd9, %rd8, 2;
	add.s64 	%rd3, %rd6, %rd9;
	@%p2 bra 	$L__BB2_4;
	st.global.f32 	[%rd3], %f2;
$L__BB2_4:
	add.s32 	%r8, %r1, 256;
	cvt.u64.u32 	%rd10, %r8;
	setp.le.u64 	%p3, %rd2, %rd10;
	@%p3 bra 	$L__BB2_6;
	st.global.f32 	[%rd3+1024], %f2;
$L__BB2_6:
	ret;

}


// ===== COMPILED SASS (sm_100) =====

	.target	sm_100

	.elftype	@"ET_EXEC"


//--------------------- .note.nv.tkinfo           --------------------------
	.section	.note.nv.tkinfo,"",@"SHT_NOTE"
	.sectionflags	@"SHF_NOTE_NV_TKINFO"
	.tkinfo
        /*0018*/ 	.word	0x00000002
        /*0030*/ 	.string	""
        /*0030*/ 	.string	"ptxas"
        /*0030*/ 	.string	"Cuda compilation tools, release 13.0, V13.0.88"
        /*0030*/ 	.string	"Build cuda_13.0.r13.0/compiler.36424714_0"
        /*0030*/ 	.string	"-arch sm_100 -m 64 "



//--------------------- .note.nv.cuinfo           --------------------------
	.section	.note.nv.cuinfo,"",@"SHT_NOTE"
	.sectionflags	@"SHF_NOTE_NV_CUINFO"
        /*0018*/ 	.short	0x0002
        /*001a*/ 	.short	0x0064
        /*001c*/ 	.short	0x0082
	.zero		2


//--------------------- .nv.info                  --------------------------
	.section	.nv.info,"",@"SHT_CUDA_INFO"
	.align	4


	//----- nvinfo : EIATTR_REGCOUNT
	.align		4
        /*0000*/ 	.byte	0x04, 0x2f
        /*0002*/ 	.short	(.L_44 - .L_43)
	.align		4
.L_43:
        /*0004*/ 	.word	index@(_Z16transpose_kernelPKfPfii)
        /*0008*/ 	.word	0x00000019


	//----- nvinfo : EIATTR_FRAME_SIZE
	.align		4
.L_44:
        /*000c*/ 	.byte	0x04, 0x11
        /*000e*/ 	.short	(.L_46 - .L_45)
	.align		4
.L_45:
        /*0010*/ 	.word	index@(_Z16transpose_kernelPKfPfii)
        /*0014*/ 	.word	0x00000000


	//----- nvinfo : EIATTR_REGCOUNT
	.align		4
.L_46:
        /*0018*/ 	.byte	0x04, 0x2f
        /*001a*/ 	.short	(.L_48 - .L_47)
	.align		4
.L_47:
        /*001c*/ 	.word	index@(_ZN3cub18CUB_300001_SM_10006detail11EmptyKernelIvEEvv)
        /*0020*/ 	.word	0x00000004


	//----- nvinfo : EIATTR_FRAME_SIZE
	.align		4
.L_48:
        /*0024*/ 	.byte	0x04, 0x11
        /*0026*/ 	.short	(.L_50 - .L_49)
	.align		4
.L_49:
        /*0028*/ 	.word	index@(_ZN3cub18CUB_300001_SM_10006detail11EmptyKernelIvEEvv)
        /*002c*/ 	.word	0x00000000


	//----- nvinfo : EIATTR_REGCOUNT
	.align		4
.L_50:
        /*0030*/ 	.byte	0x04, 0x2f
        /*0032*/ 	.short	(.L_52 - .L_51)
	.align		4
.L_51:
        /*0034*/ 	.word	index@(_ZN3cub18CUB_300001_SM_10006detail8for_each13static_kernelINS2_12policy_hub_t12policy_500_tEmN6thrust24THRUST_300001_SM_1000_NS8cuda_cub20__uninitialized_fill7functorINS7_10device_ptrIfEEfEEEEvT0_T1_)
        /*0038*/ 	.word	0x00000008


	//----- nvinfo : EIATTR_FRAME_SIZE
	.align		4
.L_52:
        /*003c*/ 	.byte	0x04, 0x11
        /*003e*/ 	.short	(.L_54 - .L_53)
	.align		4
.L_53:
        /*0040*/ 	.word	index@(_ZN3cub18CUB_300001_SM_10006detail8for_each13static_kernelINS2_12policy_hub_t12policy_500_tEmN6thrust24THRUST_300001_SM_1000_NS8cuda_cub20__uninitialized_fill7functorINS7_10device_ptrIfEEfEEEEvT0_T1_)
        /*0044*/ 	.word	0x00000000


	//----- nvinfo : EIATTR_MIN_STACK_SIZE
	.align		4
.L_54:
        /*0048*/ 	.byte	0x04, 0x12
        /*004a*/ 	.short	(.L_56 - .L_55)
	.align		4
.L_55:
        /*004c*/ 	.word	index@(_ZN3cub18CUB_300001_SM_10006detail8for_each13static_kernelINS2_12policy_hub_t12policy_500_tEmN6thrust24THRUST_300001_SM_1000_NS8cuda_cub20__uninitialized_fill7functorINS7_10device_ptrIfEEfEEEEvT0_T1_)
        /*0050*/ 	.word	0x00000000


	//----- nvinfo : EIATTR_MIN_STACK_SIZE
	.align		4
.L_56:
        /*0054*/ 	.byte	0x04, 0x12
        /*0056*/ 	.short	(.L_58 - .L_57)
	.align		4
.L_57:
        /*0058*/ 	.word	index@(_ZN3cub18CUB_300001_SM_10006detail11EmptyKernelIvEEvv)
        /*005c*/ 	.word	0x00000000


	//----- nvinfo : EIATTR_MIN_STACK_SIZE
	.align		4
.L_58:
        /*0060*/ 	.byte	0x04, 0x12
        /*0062*/ 	.short	(.L_60 - .L_59)
	.align		4
.L_59:
        /*0064*/ 	.word	index@(_Z16transpose_kernelPKfPfii)
        /*0068*/ 	.word	0x00000000
.L_60:


//--------------------- .nv.compat                --------------------------
	.section	.nv.compat,"",@"SHT_CUDA_COMPAT_INFO"
	.align	4
        /*0000*/ 	.byte	0x02, 0x09, 0x00, 0x00, 0x02, 0x02, 0x01, 0x00, 0x02, 0x05, 0x05, 0x00, 0x03, 0x07, 0x01, 0x01
        /*0010*/ 	.byte	0x02, 0x03, 0x00, 0x00, 0x02, 0x06, 0x01, 0x00, 0x04, 0x0b, 0x08, 0x00, 0x09, 0x00, 0x00, 0x00
        /*0020*/ 	.byte	0x00, 0x00, 0x00, 0x00


//--------------------- .nv.info._ZN3cub18CUB_300001_SM_10006detail8for_each13static_kernelINS2_12policy_hub_t12policy_500_tEmN6thrust24THRUST_300001_SM_1000_NS8cuda_cub20__uninitialized_fill7functorINS7_10device_ptrIfEEfEEEEvT0_T1_ --------------------------
	.section	.nv.info._ZN3cub18CUB_300001_SM_10006detail8for_each13static_kernelINS2_12policy_hub_t12policy_500_tEmN6thrust24THRUST_300001_SM_1000_NS8cuda_cub20__uninitialized_fill7functorINS7_10device_ptrIfEEfEEEEvT0_T1_,"",@"SHT_CUDA_INFO"
	.sectionflags	@""
	.align	4


	//----- nvinfo : EIATTR_CUDA_API_VERSION
	.align		4
        /*0000*/ 	.byte	0x04, 0x37
        /*0002*/ 	.short	(.L_62 - .L_61)
.L_61:
        /*0004*/ 	.word	0x00000082


	//----- nvinfo : EIATTR_KPARAM_INFO
	.align		4
.L_62:
        /*0008*/ 	.byte	0x04, 0x17
        /*000a*/ 	.short	(.L_64 - .L_63)
.L_63:
        /*000c*/ 	.word	0x00000000
        /*0010*/ 	.short	0x0001
        /*0012*/ 	.short	0x0008
        /*0014*/ 	.byte	0x00, 0xf0, 0x41, 0x00


	//----- nvinfo : EIATTR_KPARAM_INFO
	.align		4
.L_64:
        /*0018*/ 	.byte	0x04, 0x17
        /*001a*/ 	.short	(.L_66 - .L_65)
.L_65:
        /*001c*/ 	.word	0x00000000
        /*0020*/ 	.short	0x0000
        /*0022*/ 	.short	0x0000
        /*0024*/ 	.byte	0x00, 0xf0, 0x21, 0x00


	//----- nvinfo : EIATTR_SPARSE_MMA_MASK
	.align		4
.L_66:
        /*0028*/ 	.byte	0x03, 0x50
        /*002a*/ 	.short	0x0000


	//----- nvinfo : EIATTR_MAXREG_COUNT
	.align		4
        /*002c*/ 	.byte	0x03, 0x1b
        /*002e*/ 	.short	0x00ff


	//----- nvinfo : EIATTR_MERCURY_ISA_VERSION
	.align		4
        /*0030*/ 	.byte	0x03, 0x5f
        /*0032*/ 	.short	0x0101


	//----- nvinfo : EIATTR_VRC_CTA_INIT_COUNT
	.align		4
        /*0034*/ 	.byte	0x02, 0x4a
	.zero		1
	.zero		1


	//----- nvinfo : EIATTR_EXIT_INSTR_OFFSETS
	.align		4
        /*0038*/ 	.byte	0x04, 0x1c
        /*003a*/ 	.short	(.L_68 - .L_67)


	//   ....[0]....
.L_67:
        /*003c*/ 	.word	0x00000130


	//   ....[1]....
        /*0040*/ 	.word	0x00000230


	//   ....[2]....
        /*0044*/ 	.word	0x00000260


	//----- nvinfo : EIATTR_MAX_THREADS
	.align		4
.L_68:
        /*0048*/ 	.byte	0x04, 0x05
        /*004a*/ 	.short	(.L_70 - .L_69)
.L_69:
        /*004c*/ 	.word	0x00000100
        /*0050*/ 	.word	0x00000001
        /*0054*/ 	.word	0x00000001


	//----- nvinfo : EIATTR_CBANK_PARAM_SIZE
	.align		4
.L_70:
        /*0058*/ 	.byte	0x03, 0x19
        /*005a*/ 	.short	0x0018


	//----- nvinfo : EIATTR_PARAM_CBANK
	.align		4
        /*005c*/ 	.byte	0x04, 0x0a
        /*005e*/ 	.short	(.L_72 - .L_71)
	.align		4
.L_71:
        /*0060*/ 	.word	index@(.nv.constant0._ZN3cub18CUB_300001_SM_10006detail8for_each13static_kernelINS2_12policy_hub_t12policy_500_tEmN6thrust24THRUST_300001_SM_1000_NS8cuda_cub20__uninitialized_fill7functorINS7_10device_ptrIfEEfEEEEvT0_T1_)
        /*0064*/ 	.short	0x0380
        /*0066*/ 	.short	0x0018


	//----- nvinfo : EIATTR_SW_WAR
	.align		4
.L_72:
        /*0068*/ 	.byte	0x04, 0x36
        /*006a*/ 	.short	(.L_74 - .L_73)
.L_73:
        /*006c*/ 	.word	0x00000008
.L_74:


//--------------------- .nv.info._ZN3cub18CUB_300001_SM_10006detail11EmptyKernelIvEEvv --------------------------
	.section	.nv.info._ZN3cub18CUB_300001_SM_10006detail11EmptyKernelIvEEvv,"",@"SHT_CUDA_INFO"
	.sectionflags	@""
	.align	4


	//----- nvinfo : EIATTR_CUDA_API_VERSION
	.align		4
        /*0000*/ 	.byte	0x04, 0x37
        /*0002*/ 	.short	(.L_76 - .L_75)
.L_75:
        /*0004*/ 	.word	0x00000082


	//----- nvinfo : EIATTR_SPARSE_MMA_MASK
	.align		4
.L_76:
        /*0008*/ 	.byte	0x03, 0x50
        /*000a*/ 	.short	0x0000


	//----- nvinfo : EIATTR_MAXREG_COUNT
	.align		4
        /*000c*/ 	.byte	0x03, 0x1b
        /*000e*/ 	.short	0x00ff


	//----- nvinfo : EIATTR_MERCURY_ISA_VERSION
	.align		4
        /*0010*/ 	.byte	0x03, 0x5f
        /*0012*/ 	.short	0x0101


	//----- nvinfo : EIATTR_VRC_CTA_INIT_COUNT
	.align		4
        /*0014*/ 	.byte	0x02, 0x4a
	.zero		1
	.zero		1


	//----- nvinfo : EIATTR_EXIT_INSTR_OFFSETS
	.align		4
        /*0018*/ 	.byte	0x04, 0x1c
        /*001a*/ 	.short	(.L_78 - .L_77)


	//   ....[0]....
.L_77:
        /*001c*/ 	.word	0x00000010


	//----- nvinfo : EIATTR_SW_WAR
	.align		4
.L_78:
        /*0020*/ 	.byte	0x04, 0x36
        /*0022*/ 	.short	(.L_80 - .L_79)
.L_79:
        /*0024*/ 	.word	0x00000008
.L_80:


//--------------------- .nv.info._Z16transpose_kernelPKfPfii --------------------------
	.section	.nv.info._Z16transpose_kernelPKfPfii,"",@"SHT_CUDA_INFO"
	.sectionflags	@""
	.align	4


	//----- nvinfo : EIATTR_CUDA_API_VERSION
	.align		4
        /*0000*/ 	.byte	0x04, 0x37
        /*0002*/ 	.short	(.L_82 - .L_81)
.L_81:
        /*0004*/ 	.word	0x00000082


	//----- nvinfo : EIATTR_KPARAM_INFO
	.align		4
.L_82:
        /*0008*/ 	.byte	0x04, 0x17
        /*000a*/ 	.short	(.L_84 - .L_83)
.L_83:
        /*000c*/ 	.word	0x00000000
        /*0010*/ 	.short	0x0003
        /*0012*/ 	.short	0x0014
        /*0014*/ 	.byte	0x00, 0xf0, 0x11, 0x00


	//----- nvinfo : EIATTR_KPARAM_INFO
	.align		4
.L_84:
        /*0018*/ 	.byte	0x04, 0x17
        /*001a*/ 	.short	(.L_86 - .L_85)
.L_85:
        /*001c*/ 	.word	0x00000000
        /*0020*/ 	.short	0x0002
        /*0022*/ 	.short	0x0010
        /*0024*/ 	.byte	0x00, 0xf0, 0x11, 0x00


	//----- nvinfo : EIATTR_KPARAM_INFO
	.align		4
.L_86:
        /*0028*/ 	.byte	0x04, 0x17
        /*002a*/ 	.short	(.L_88 - .L_87)
.L_87:
        /*002c*/ 	.word	0x00000000
        /*0030*/ 	.short	0x0001
        /*0032*/ 	.short	0x0008
        /*0034*/ 	.byte	0x00, 0xf5, 0x21, 0x00


	//----- nvinfo : EIATTR_KPARAM_INFO
	.align		4
.L_88:
        /*0038*/ 	.byte	0x04, 0x17
        /*003a*/ 	.short	(.L_90 - .L_89)
.L_89:
        /*003c*/ 	.word	0x00000000
        /*0040*/ 	.short	0x0000
        /*0042*/ 	.short	0x0000
        /*0044*/ 	.byte	0x00, 0xf5, 0x21, 0x00


	//----- nvinfo : EIATTR_SPARSE_MMA_MASK
	.align		4
.L_90:
        /*0048*/ 	.byte	0x03, 0x50
        /*004a*/ 	.short	0x0000


	//----- nvinfo : EIATTR_MAXREG_COUNT
	.align		4
        /*004c*/ 	.byte	0x03, 0x1b
        /*004e*/ 	.short	0x00ff


	//----- nvinfo : EIATTR_NUM_BARRIERS
	.align		4
        /*0050*/ 	.byte	0x02, 0x4c
        /*0052*/ 	.byte	0x01
	.zero		1


	//----- nvinfo : EIATTR_MERCURY_ISA_VERSION
	.align		4
        /*0054*/ 	.byte	0x03, 0x5f
        /*0056*/ 	.short	0x0101


	//----- nvinfo : EIATTR_VRC_CTA_INIT_COUNT
	.align		4
        /*0058*/ 	.byte	0x02, 0x4a
	.zero		1
	.zero		1


	//----- nvinfo : EIATTR_EXIT_INSTR_OFFSETS
	.align		4
        /*005c*/ 	.byte	0x04, 0x1c
        /*005e*/ 	.short	(.L_92 - .L_91)


	//   ....[0]....
.L_91:
        /*0060*/ 	.word	0x000004c0


	//   ....[1]....
        /*0064*/ 	.word	0x00000520


	//----- nvinfo : EIATTR_CBANK_PARAM_SIZE
	.align		4
.L_92:
        /*0068*/ 	.byte	0x03, 0x19
        /*006a*/ 	.short	0x0018


	//----- nvinfo : EIATTR_PARAM_CBANK
	.align		4
        /*006c*/ 	.byte	0x04, 0x0a
        /*006e*/ 	.short	(.L_94 - .L_93)
	.align		4
.L_93:
        /*0070*/ 	.word	index@(.nv.constant0._Z16transpose_kernelPKfPfii)
        /*0074*/ 	.short	0x0380
        /*0076*/ 	.short	0x0018


	//----- nvinfo : EIATTR_SW_WAR
	.align		4
.L_94:
        /*0078*/ 	.byte	0x04, 0x36
        /*007a*/ 	.short	(.L_96 - .L_95)
.L_95:
        /*007c*/ 	.word	0x00000008
.L_96:


//--------------------- .nv.callgraph             --------------------------
	.section	.nv.callgraph,"",@"SHT_CUDA_CALLGRAPH"
	.align	4
	.sectionentsize	8
	.align		4
        /*0000*/ 	.word	0x00000000
	.align		4
        /*0004*/ 	.word	0xffffffff
	.align		4
        /*0008*/ 	.word	0x00000000
	.align		4
        /*000c*/ 	.word	0xfffffffe
	.align		4
        /*0010*/ 	.word	0x00000000
	.align		4
        /*0014*/ 	.word	0xfffffffd
	.align		4
        /*0018*/ 	.word	0x00000000
	.align		4
        /*001c*/ 	.word	0xfffffffc


//--------------------- .nv.constant4             --------------------------
	.section	.nv.constant4,"a",@progbits
	.align	8
	.align		8
.nv.constant4:
        /*0000*/ 	.dword	_ZN34_INTERNAL_04352436_4_k_cu_0a61469b4cuda3std3__45__cpo5beginE
	.align		8
        /*0008*/ 	.dword	_ZN34_INTERNAL_04352436_4_k_cu_0a61469b4cuda3std3__45__cpo3endE
	.align		8
        /*0010*/ 	.dword	_ZN34_INTERNAL_04352436_4_k_cu_0a61469b4cuda3std3__45__cpo6cbeginE
	.align		8
        /*0018*/ 	.dword	_ZN34_INTERNAL_04352436_4_k_cu_0a61469b4cuda3std3__45__cpo4cendE
	.align		8
        /*0020*/ 	.dword	_ZN34_INTERNAL_04352436_4_k_cu_0a61469b4cuda3std3__45__cpo6rbeginE
	.align		8
        /*0028*/ 	.dword	_ZN34_INTERNAL_04352436_4_k_cu_0a61469b4cuda3std3__45__cpo4rendE
	.align		8
        /*0030*/ 	.dword	_ZN34_INTERNAL_04352436_4_k_cu_0a61469b4cuda3std3__45__cpo7crbeginE
	.align		8
        /*0038*/ 	.dword	_ZN34_INTERNAL_04352436_4_k_cu_0a61469b4cuda3std3__45__cpo5crendE
	.align		8
        /*0040*/ 	.dword	_ZN34_INTERNAL_04352436_4_k_cu_0a61469b4cuda3std3__436_GLOBAL__N__04352436_4_k_cu_0a61469b6ignoreE
	.align		8
        /*0048*/ 	.dword	_ZN34_INTERNAL_04352436_4_k_cu_0a61469b4cuda3std3__419piecewise_constructE
	.align		8
        /*0050*/ 	.dword	_ZN34_INTERNAL_04352436_4_k_cu_0a61469b4cuda3std3__48in_placeE
	.align		8
        /*0058*/ 	.dword	_ZN34_INTERNAL_04352436_4_k_cu_0a61469b4cuda3std3__420unreachable_sentinelE
	.align		8
        /*0060*/ 	.dword	_ZN34_INTERNAL_04352436_4_k_cu_0a61469b4cuda3std3__47nulloptE
	.align		8
        /*0068*/ 	.dword	_ZN34_INTERNAL_04352436_4_k_cu_0a61469b4cuda3std3__48unexpectE
	.align		8
        /*0070*/ 	.dword	_ZN34_INTERNAL_04352436_4_k_cu_0a61469b4cuda3std6ranges3__45__cpo4swapE
	.align		8
        /*0078*/ 	.dword	_ZN34_INTERNAL_04352436_4_k_cu_0a61469b4cuda3std6ranges3__45__cpo9iter_moveE
	.align		8
        /*0080*/ 	.dword	_ZN34_INTERNAL_04352436_4_k_cu_0a61469b4cuda3std6ranges3__45__cpo5beginE
	.align		8
        /*0088*/ 	.dword	_ZN34_INTERNAL_04352436_4_k_cu_0a61469b4cuda3std6ranges3__45__cpo3endE
	.align		8
        /*0090*/ 	.dword	_ZN34_INTERNAL_04352436_4_k_cu_0a61469b4cuda3std6ranges3__45__cpo6cbeginE
	.align		8
        /*0098*/ 	.dword	_ZN34_INTERNAL_04352436_4_k_cu_0a61469b4cuda3std6ranges3__45__cpo4cendE
	.align		8
        /*00a0*/ 	.dword	_ZN34_INTERNAL_04352436_4_k_cu_0a61469b4cuda3std6ranges3__45__cpo7advanceE
	.align		8
        /*00a8*/ 	.dword	_ZN34_INTERNAL_04352436_4_k_cu_0a61469b4cuda3std6ranges3__45__cpo9iter_swapE
	.align		8
        /*00b0*/ 	.dword	_ZN34_INTERNAL_04352436_4_k_cu_0a61469b4cuda3std6ranges3__45__cpo4nextE
	.align		8
        /*00b8*/ 	.dword	_ZN34_INTERNAL_04352436_4_k_cu_0a61469b4cuda3std6ranges3__45__cpo4prevE
	.align		8
        /*00c0*/ 	.dword	_ZN34_INTERNAL_04352436_4_k_cu_0a61469b4cuda3std6ranges3__45__cpo4dataE
	.align		8
        /*00c8*/ 	.dword	_ZN34_INTERNAL_04352436_4_k_cu_0a61469b4cuda3std6ranges3__45__cpo5cdataE
	.align		8
        /*00d0*/ 	.dword	_ZN34_INTERNAL_04352436_4_k_cu_0a61469b4cuda3std6ranges3__45__cpo4sizeE
	.align		8
        /*00d8*/ 	.dword	_ZN34_INTERNAL_04352436_4_k_cu_0a61469b4cuda3std6ranges3__45__cpo5ssizeE
	.align		8
        /*00e0*/ 	.dword	_ZN34_INTERNAL_04352436_4_k_cu_0a61469b4cuda3std6ranges3__45__cpo8distanceE
	.align		8
        /*00e8*/ 	.dword	_ZN34_INTERNAL_04352436_4_k_cu_0a61469b6thrust24THRUST_300001_SM_1000_NS8cuda_cub3parE
	.align		8
        /*00f0*/ 	.dword	_ZN34_INTERNAL_04352436_4_k_cu_0a61469b6thrust24THRUST_300001_SM_1000_NS8cuda_cub10par_nosyncE
	.align		8
        /*00f8*/ 	.dword	_ZN34_INTERNAL_04352436_4_k_cu_0a61469b6thrust24THRUST_300001_SM_1000_NS6system6detail10sequential3seqE
	.align		8
        /*0100*/ 	.dword	_ZN34_INTERNAL_04352436_4_k_cu_0a61469b6thrust24THRUST_300001_SM_1000_NS12placeholders2_1E
	.align		8
        /*0108*/ 	.dword	_ZN34_INTERNAL_04352436_4_k_cu_0a61469b6thrust24THRUST_300001_SM_1000_NS12placeholders2_2E
	.align		8
        /*0110*/ 	.dword	_ZN34_INTERNAL_04352436_4_k_cu_0a61469b6thrust24THRUST_300001_SM_1000_NS12placeholders2_3E
	.align		8
        /*0118*/ 	.dword	_ZN34_INTERNAL_04352436_4_k_cu_0a61469b6thrust24THRUST_300001_SM_1000_NS12placeholders2_4E
	.align		8
        /*0120*/ 	.dword	_ZN34_INTERNAL_04352436_4_k_cu_0a61469b6thrust24THRUST_300001_SM_1000_NS12placeholders2_5E
	.align		8
        /*0128*/ 	.dword	_ZN34_INTERNAL_04352436_4_k_cu_0a61469b6thrust24THRUST_300001_SM_1000_NS12placeholders2_6E
	.align		8
        /*0130*/ 	.dword	_ZN34_INTERNAL_04352436_4_k_cu_0a61469b6thrust24THRUST_300001_SM_1000_NS12placeholders2_7E
	.align		8
        /*0138*/ 	.dword	_ZN34_INTERNAL_04352436_4_k_cu_0a61469b6thrust24THRUST_300001_SM_1000_NS12placeholders2_8E
	.align		8
        /*0140*/ 	.dword	_ZN34_INTERNAL_04352436_4_k_cu_0a61469b6thrust24THRUST_300001_SM_1000_NS12placeholders2_9E
	.align		8
        /*0148*/ 	.dword	_ZN34_INTERNAL_04352436_4_k_cu_0a61469b6thrust24THRUST_300001_SM_1000_NS12placeholders3_10E
	.align		8
        /*0150*/ 	.dword	_ZN34_INTERNAL_04352436_4_k_cu_0a61469b6thrust24THRUST_300001_SM_1000_NS3seqE


//--------------------- .text._ZN3cub18CUB_300001_SM_10006detail8for_each13static_kernelINS2_12policy_hub_t12policy_500_tEmN6thrust24THRUST_300001_SM_1000_NS8cuda_cub20__uninitialized_fill7functorINS7_10device_ptrIfEEfEEEEvT0_T1_ --------------------------
	.section	.text._ZN3cub18CUB_300001_SM_10006detail8for_each13static_kernelINS2_12policy_hub_t12policy_500_tEmN6thrust24THRUST_300001_SM_1000_NS8cuda_cub20__uninitialized_fill7functorINS7_10device_ptrIfEEfEEEEvT0_T1_,"ax",@progbits
	.align	128
        .global         _ZN3cub18CUB_300001_SM_10006detail8for_each13static_kernelINS2_12policy_hub_t12policy_500_tEmN6thrust24THRUST_300001_SM_1000_NS8cuda_cub20__uninitialized_fill7functorINS7_10device_ptrIfEEfEEEEvT0_T1_
        .type           _ZN3cub18CUB_300001_SM_10006detail8for_each13static_kernelINS2_12policy_hub_t12policy_500_tEmN6thrust24THRUST_300001_SM_1000_NS8cuda_cub20__uninitialized_fill7functorINS7_10device_ptrIfEEfEEEEvT0_T1_,@function
        .size           _ZN3cub18CUB_300001_SM_10006detail8for_each13static_kernelINS2_12policy_hub_t12policy_500_tEmN6thrust24THRUST_300001_SM_1000_NS8cuda_cub20__uninitialized_fill7functorINS7_10device_ptrIfEEfEEEEvT0_T1_,(.L_x_4 - _ZN3cub18CUB_300001_SM_10006detail8for_each13static_kernelINS2_12policy_hub_t12policy_500_tEmN6thrust24THRUST_300001_SM_1000_NS8cuda_cub20__uninitialized_fill7functorINS7_10device_ptrIfEEfEEEEvT0_T1_)
        .other          _ZN3cub18CUB_300001_SM_10006detail8for_each13static_kernelINS2_12policy_hub_t12policy_500_tEmN6thrust24THRUST_300001_SM_1000_NS8cuda_cub20__uninitialized_fill7functorINS7_10device_ptrIfEEfEEEEvT0_T1_,@"STO_CUDA_ENTRY STV_DEFAULT"
_ZN3cub18CUB_300001_SM_10006detail8for_each13static_kernelINS2_12policy_hub_t12policy_500_tEmN6thrust24THRUST_300001_SM_1000_NS8cuda_cub20__uninitialized_fill7functorINS7_10device_ptrIfEEfEEEEvT0_T1_:
.text._ZN3cub18CUB_300001_SM_10006detail8for_each13static_kernelINS2_12policy_hub_t12policy_500_tEmN6thrust24THRUST_300001_SM_1000_NS8cuda_cub20__uninitialized_fill7functorINS7_10device_ptrIfEEfEEEEvT0_T1_:
[----:B------:R-:W-:Y:S08]  /*0000*/  LDC R1, c[0x0][0x37c] ;  /* 0x0000df00ff017b82 */ /* 0x000ff00000000800 */
[----:B------:R-:W0:Y:S01]  /*0010*/  S2UR UR4, SR_CTAID.X ;  /* 0x00000000000479c3 */ /* 0x000e220000002500 */
[----:B------:R-:W1:Y:S01]  /*0020*/  LDCU.64 UR6, c[0x0][0x380] ;  /* 0x00007000ff0677ac */ /* 0x000e620008000a00 */
[----:B------:R-:W2:Y:S01]  /*0030*/  LDCU.64 UR8, c[0x0][0x358] ;  /* 0x00006b00ff0877ac */ /* 0x000ea20008000a00 */
[----:B0-----:R-:W-:-:S04]  /*0040*/  UIMAD.WIDE.U32 UR4, UR4, 0x200, URZ ;  /* 0x00000200040478a5 */ /* 0x001fc8000f8e00ff */
[----:B-1----:R-:W-:-:S04]  /*0050*/  UIADD3 UR6, UP0, UPT, -UR4, UR6, URZ ;  /* 0x0000000604067290 */ /* 0x002fc8000ff1e1ff */
[----:B------:R-:W-:Y:S02]  /*0060*/  UIADD3.X UR7, UPT, UPT, ~UR5, UR7, URZ, UP0, !UPT ;  /* 0x0000000705077290 */ /* 0x000fe400087fe5ff */
[----:B------:R-:W-:-:S04]  /*0070*/  UISETP.GE.U32.AND UP0, UPT, UR6, 0x200, UPT ;  /* 0x000002000600788c */ /* 0x000fc8000bf06070 */
[----:B------:R-:W-:-:S09]  /*0080*/  UISETP.GE.U32.AND.EX UP0, UPT, UR7, URZ, UPT, UP0 ;  /* 0x000000ff0700728c */ /* 0x000fd2000bf06100 */
[----:B--2---:R-:W-:Y:S05]  /*0090*/  BRA.U !UP0, `(.L_x_0) ;  /* 0x0000000108287547 */ /* 0x004fea000b800000 */
[----:B------:R-:W0:Y:S01]  /*00a0*/  S2R R0, SR_TID.X ;  /* 0x0000000000007919 */ /* 0x000e220000002100 */
[----:B------:R-:W1:Y:S01]  /*00b0*/  LDCU.64 UR6, c[0x0][0x388] ;  /* 0x00007100ff0677ac */ /* 0x000e620008000a00 */
[----:B------:R-:W2:Y:S01]  /*00c0*/  LDC R5, c[0x0][0x390] ;  /* 0x0000e400ff057b82 */ /* 0x000ea20000000800 */
[----:B0-----:R-:W-:-:S05]  /*00d0*/  IADD3 R0, P0, PT, R0, UR4, RZ ;  /* 0x0000000400007c10 */ /* 0x001fca000ff1e0ff */
[----:B------:R-:W-:Y:S01]  /*00e0*/  IMAD.X R3, RZ, RZ, UR5, P0 ;  /* 0x00000005ff037e24 */ /* 0x000fe200080e06ff */
[----:B-1----:R-:W-:-:S04]  /*00f0*/  LEA R2, P0, R0, UR6, 0x2 ;  /* 0x0000000600027c11 */ /* 0x002fc8000f8010ff */
[----:B------:R-:W-:-:S05]  /*0100*/  LEA.HI.X R3, R0, UR7, R3, 0x2, P0 ;  /* 0x0000000700037c11 */ /* 0x000fca00080f1403 */
[----:B--2---:R-:W-:Y:S04]  /*0110*/  STG.E desc[UR8][R2.64], R5 ;  /* 0x0000000502007986 */ /* 0x004fe8000c101908 */
[----:B------:R-:W-:Y:S01]  /*0120*/  STG.E desc[UR8][R2.64+0x400], R5 ;  /* 0x0004000502007986 */ /* 0x000fe2000c101908 */
[----:B------:R-:W-:Y:S05]  /*0130*/  EXIT ;  /* 0x000000000000794d */ /* 0x000fea0003800000 */
.L_x_0:
[----:B------:R-:W0:Y:S01]  /*0140*/  S2R R0, SR_TID.X ;  /* 0x0000000000007919 */ /* 0x000e220000002100 */
[----:B------:R-:W-:Y:S01]  /*0150*/  IMAD.U32 R2, RZ, RZ, UR7 ;  /* 0x00000007ff027e24 */ /* 0x000fe2000f8e00ff */
[----:B------:R-:W1:Y:S01]  /*0160*/  LDCU.64 UR10, c[0x0][0x388] ;  /* 0x00007100ff0a77ac */ /* 0x000e620008000a00 */
[----:B------:R-:W-:Y:S01]  /*0170*/  IMAD.U32 R4, RZ, RZ, UR7 ;  /* 0x00000007ff047e24 */ /* 0x000fe2000f8e00ff */
[----:B0-----:R-:W-:-:S04]  /*0180*/  ISETP.LT.U32.AND P0, PT, R0, UR6, PT ;  /* 0x0000000600007c0c */ /* 0x001fc8000bf01070 */
[----:B------:R-:W-:Y:S01]  /*0190*/  ISETP.GT.U32.AND.EX P0, PT, R2, RZ, PT, P0 ;  /* 0x000000ff0200720c */ /* 0x000fe20003f04100 */
[C---:B------:R-:W-:Y:S01]  /*01a0*/  VIADD R2, R0.reuse, 0x100 ;  /* 0x0000010000027836 */ /* 0x040fe20000000000 */
[----:B------:R-:W-:-:S04]  /*01b0*/  IADD3 R0, P2, PT, R0, UR4, RZ ;  /* 0x0000000400007c10 */ /* 0x000fc8000ff5e0ff */
[----:B------:R-:W-:Y:S01]  /*01c0*/  ISETP.LT.U32.AND P1, PT, R2, UR6, PT ;  /* 0x0000000602007c0c */ /* 0x000fe2000bf21070 */
[----:B------:R-:W-:Y:S01]  /*01d0*/  IMAD.X R3, RZ, RZ, UR5, P2 ;  /* 0x00000005ff037e24 */ /* 0x000fe200090e06ff */
[----:B-1----:R-:W-:Y:S02]  /*01e0*/  LEA R2, P2, R0, UR10, 0x2 ;  /* 0x0000000a00027c11 */ /* 0x002fe4000f8410ff */
[----:B------:R-:W-:Y:S02]  /*01f0*/  ISETP.GT.U32.AND.EX P1, PT, R4, RZ, PT, P1 ;  /* 0x000000ff0400720c */ /* 0x000fe40003f24110 */
[----:B------:R-:W-:Y:S01]  /*0200*/  LEA.HI.X R3, R0, UR11, R3, 0x2, P2 ;  /* 0x0000000b00037c11 */ /* 0x000fe200090f1403 */
[----:B------:R-:W0:Y:S04]  /*0210*/  @P0 LDC R5, c[0x0][0x390] ;  /* 0x0000e400ff050b82 */ /* 0x000e280000000800 */
[----:B0-----:R0:W-:Y:S06]  /*0220*/  @P0 STG.E desc[UR8][R2.64], R5 ;  /* 0x0000000502000986 */ /* 0x0011ec000c101908 */
[----:B------:R-:W-:Y:S05]  /*0230*/  @!P1 EXIT ;  /* 0x000000000000994d */ /* 0x000fea0003800000 */
[----:B0-----:R-:W0:Y:S02]  /*0240*/  LDC R5, c[0x0][0x390] ;  /* 0x0000e400ff057b82 */ /* 0x001e240000000800 */
[----:B0-----:R-:W-:Y:S01]  /*0250*/  STG.E desc[UR8][R2.64+0x400], R5 ;  /* 0x0004000502007986 */ /* 0x001fe2000c101908 */
[----:B------:R-:W-:Y:S05]  /*0260*/  EXIT ;  /* 0x000000000000794d */ /* 0x000fea0003800000 */
.L_x_1:
[----:B------:R-:W-:-:S00]  /*0270*/  BRA `(.L_x_1) ;  /* 0xfffffffc00fc7947 */ /* 0x000fc0000383ffff */
[----:B------:R-:W-:-:S00]  /*0280*/  NOP ;  /* 0x0000000000007918 */ /* 0x000fc00000000000 */
[----:B------:R-:W-:-:S00]  /*0290*/  NOP ;  /* 0x0000000000007918 */ /* 0x000fc00000000000 */
[----:B------:R-:W-:-:S00]  /*02a0*/  NOP ;  /* 0x0000000000007918 */ /* 0x000fc00000000000 */
[----:B------:R-:W-:-:S00]  /*02b0*/  NOP ;  /* 0x0000000000007918 */ /* 0x000fc00000000000 */
[----:B------:R-:W-:-:S00]  /*02c0*/  NOP ;  /* 0x0000000000007918 */ /* 0x000fc00000000000 */
[----:B------:R-:W-:-:S00]  /*02d0*/  NOP ;  /* 0x0000000000007918 */ /* 0x000fc00000000000 */
[----:B------:R-:W-:-:S00]  /*02e0*/  NOP ;  /* 0x0000000000007918 */ /* 0x000fc00000000000 */
[----:B------:R-:W-:-:S00]  /*02f0*/  NOP ;  /* 0x0000000000007918 */ /* 0x000fc00000000000 */
.L_x_4:


//--------------------- .text._ZN3cub18CUB_300001_SM_10006detail11EmptyKernelIvEEvv --------------------------
	.section	.text._ZN3cub18CUB_300001_SM_10006detail11EmptyKernelIvEEvv,"ax",@progbits
	.align	128
        .global         _ZN3cub18CUB_300001_SM_10006detail11EmptyKernelIvEEvv
        .type           _ZN3cub18CUB_300001_SM_10006detail11EmptyKernelIvEEvv,@function
        .size           _ZN3cub18CUB_300001_SM_10006detail11EmptyKernelIvEEvv,(.L_x_5 - _ZN3cub18CUB_300001_SM_10006detail11EmptyKernelIvEEvv)
        .other          _ZN3cub18CUB_300001_SM_10006detail11EmptyKernelIvEEvv,@"STO_CUDA_ENTRY STV_DEFAULT"
_ZN3cub18CUB_300001_SM_10006detail11EmptyKernelIvEEvv:
.text._ZN3cub18CUB_300001_SM_10006detail11EmptyKernelIvEEvv:
[----:B------:R-:W-:Y:S01]  /*0000*/  LDC R1, c[0x0][0x37c] ;  /* 0x0000df00ff017b82 */ /* 0x000fe20000000800 */
[----:B------:R-:W-:Y:S05]  /*0010*/  EXIT ;  /* 0x000000000000794d */ /* 0x000fea0003800000 */
.L_x_2:
        /* <DEDUP_REMOVED lines=14> */
.L_x_5:


//--------------------- .text._Z16transpose_kernelPKfPfii --------------------------
	.section	.text._Z16transpose_kernelPKfPfii,"ax",@progbits
	.align	128
        .global         _Z16transpose_kernelPKfPfii
        .type           _Z16transpose_kernelPKfPfii,@function
        .size           _Z16transpose_kernelPKfPfii,(.L_x_6 - _Z16transpose_kernelPKfPfii)
        .other          _Z16transpose_kernelPKfPfii,@"STO_CUDA_ENTRY STV_DEFAULT"
_Z16transpose_kernelPKfPfii:
.text._Z16transpose_kernelPKfPfii:
[----:B------:R-:W-:Y:S01]  /*0000*/  LDC R1, c[0x0][0x37c] ;  /* 0x0000df00ff017b82 */ /* 0x000fe20000000800 */
[----:B------:R-:W0:Y:S01]  /*0010*/  S2R R0, SR_TID.Y ;  /* 0x0000000000007919 */ /* 0x000e220000002200 */
[----:B------:R-:W1:Y:S01]  /*0020*/  LDCU.64 UR8, c[0x0][0x390] ;  /* 0x00007200ff0877ac */ /* 0x000e620008000a00 */
[----:B------:R-:W0:Y:S01]  /*0030*/  S2R R7, SR_CTAID.Y ;  /* 0x0000000000077919 */ /* 0x000e220000002600 */
[----:B------:R-:W2:Y:S01]  /*0040*/  LDCU.64 UR6, c[0x0][0x358] ;  /* 0x00006b00ff0677ac */ /* 0x000ea20008000a00 */
[----:B------:R-:W3:Y:S01]  /*0050*/  S2R R13, SR_CTAID.X ;  /* 0x00000000000d7919 */ /* 0x000ee20000002500 */
[----:B------:R-:W3:Y:S01]  /*0060*/  S2R R6, SR_TID.X ;  /* 0x0000000000067919 */ /* 0x000ee20000002100 */
[----:B0-----:R-:W-:-:S04]  /*0070*/  IMAD R15, R7, 0x20, R0 ;  /* 0x00000020070f7824 */ /* 0x001fc800078e0200 */
[C---:B------:R-:W-:Y:S01]  /*0080*/  VIADD R19, R15.reuse, 0x10 ;  /* 0x000000100f137836 */ /* 0x040fe20000000000 */
[C---:B------:R-:W-:Y:S02]  /*0090*/  IADD3 R17, PT, PT, R15.reuse, 0x8, RZ ;  /* 0x000000080f117810 */ /* 0x040fe40007ffe0ff */
[----:B------:R-:W-:Y:S01]  /*00a0*/  IADD3 R21, PT, PT, R15, 0x18, RZ ;  /* 0x000000180f157810 */ /* 0x000fe20007ffe0ff */
[----:B---3--:R-:W-:Y:S01]  /*00b0*/  IMAD R12, R13, 0x20, R6 ;  /* 0x000000200d0c7824 */ /* 0x008fe200078e0206 */
[----:B-1----:R-:W-:Y:S02]  /*00c0*/  ISETP.GE.AND P0, PT, R15, UR9, PT ;  /* 0x000000090f007c0c */ /* 0x002fe4000bf06270 */
[----:B------:R-:W-:Y:S02]  /*00d0*/  ISETP.GE.AND P3, PT, R17, UR9, PT ;  /* 0x0000000911007c0c */ /* 0x000fe4000bf66270 */
[----:B------:R-:W-:Y:S02]  /*00e0*/  ISETP.GE.AND P2, PT, R19, UR9, PT ;  /* 0x0000000913007c0c */ /* 0x000fe4000bf46270 */
[----:B------:R-:W-:-:S02]  /*00f0*/  ISETP.GE.AND P1, PT, R21, UR9, PT ;  /* 0x0000000915007c0c */ /* 0x000fc4000bf26270 */
[C---:B------:R-:W-:Y:S02]  /*0100*/  ISETP.GE.OR P0, PT, R12.reuse, UR8, P0 ;  /* 0x000000080c007c0c */ /* 0x040fe40008706670 */
[C---:B------:R-:W-:Y:S02]  /*0110*/  ISETP.GE.OR P3, PT, R12.reuse, UR8, P3 ;  /* 0x000000080c007c0c */ /* 0x040fe40009f66670 */
[C---:B------:R-:W-:Y:S02]  /*0120*/  ISETP.GE.OR P2, PT, R12.reuse, UR8, P2 ;  /* 0x000000080c007c0c */ /* 0x040fe40009746670 */
[----:B------:R-:W-:-:S07]  /*0130*/  ISETP.GE.OR P1, PT, R12, UR8, P1 ;  /* 0x000000080c007c0c */ /* 0x000fce0008f26670 */
[----:B------:R-:W0:Y:S01]  /*0140*/  @!P0 LDC.64 R10, c[0x0][0x380] ;  /* 0x0000e000ff0a8b82 */ /* 0x000e220000000a00 */
[--C-:B------:R-:W-:Y:S02]  /*0150*/  @!P0 IMAD R15, R15, UR8, R12.reuse ;  /* 0x000000080f0f8c24 */ /* 0x100fe4000f8e020c */
[--C-:B------:R-:W-:Y:S02]  /*0160*/  @!P3 IMAD R17, R17, UR8, R12.reuse ;  /* 0x000000081111bc24 */ /* 0x100fe4000f8e020c */
[--C-:B------:R-:W-:Y:S02]  /*0170*/  @!P2 IMAD R19, R19, UR8, R12.reuse ;  /* 0x000000081313ac24 */ /* 0x100fe4000f8e020c */
[----:B------:R-:W-:Y:S01]  /*0180*/  @!P1 IMAD R21, R21, UR8, R12 ;  /* 0x0000000815159c24 */ /* 0x000fe2000f8e020c */
[----:B------:R-:W1:Y:S08]  /*0190*/  @!P3 LDC.64 R8, c[0x0][0x380] ;  /* 0x0000e000ff08bb82 */ /* 0x000e700000000a00 */
[----:B------:R-:W3:Y:S08]  /*01a0*/  @!P2 LDC.64 R4, c[0x0][0x380] ;  /* 0x0000e000ff04ab82 */ /* 0x000ef00000000a00 */
[----:B------:R-:W4:Y:S01]  /*01b0*/  @!P1 LDC.64 R2, c[0x0][0x380] ;  /* 0x0000e000ff029b82 */ /* 0x000f220000000a00 */
[----:B0-----:R-:W-:-:S06]  /*01c0*/  @!P0 IMAD.WIDE R10, R15, 0x4, R10 ;  /* 0x000000040f0a8825 */ /* 0x001fcc00078e020a */
[----:B--2---:R0:W2:Y:S01]  /*01d0*/  @!P0 LDG.E R10, desc[UR6][R10.64] ;  /* 0x000000060a0a8981 */ /* 0x0040a2000c1e1900 */
[----:B-1----:R-:W-:-:S05]  /*01e0*/  @!P3 IMAD.WIDE R8, R17, 0x4, R8 ;  /* 0x000000041108b825 */ /* 0x002fca00078e0208 */
[----:B------:R-:W5:Y:S01]  /*01f0*/  @!P3 LDG.E R12, desc[UR6][R8.64] ;  /* 0x00000006080cb981 */ /* 0x000f62000c1e1900 */
[----:B---3--:R-:W-:-:S05]  /*0200*/  @!P2 IMAD.WIDE R4, R19, 0x4, R4 ;  /* 0x000000041304a825 */ /* 0x008fca00078e0204 */
[----:B------:R-:W3:Y:S01]  /*0210*/  @!P2 LDG.E R14, desc[UR6][R4.64] ;  /* 0x00000006040ea981 */ /* 0x000ee2000c1e1900 */
[----:B----4-:R-:W-:-:S05]  /*0220*/  @!P1 IMAD.WIDE R2, R21, 0x4, R2 ;  /* 0x0000000415029825 */ /* 0x010fca00078e0202 */
[----:B------:R1:W4:Y:S01]  /*0230*/  @!P1 LDG.E R16, desc[UR6][R2.64] ;  /* 0x0000000602109981 */ /* 0x000322000c1e1900 */
[----:B------:R-:W0:Y:S01]  /*0240*/  S2UR UR5, SR_CgaCtaId ;  /* 0x00000000000579c3 */ /* 0x000e220000008800 */
[----:B------:R-:W-:Y:S01]  /*0250*/  UMOV UR4, 0x400 ;  /* 0x0000040000047882 */ /* 0x000fe20000000000 */
[----:B------:R-:W-:Y:S01]  /*0260*/  IMAD R18, R13, 0x20, R0 ;  /* 0x000000200d127824 */ /* 0x000fe200078e0200 */
[----:B0-----:R-:W-:-:S06]  /*0270*/  ULEA UR4, UR5, UR4, 0x18 ;  /* 0x0000000405047291 */ /* 0x001fcc000f8ec0ff */
[----:B------:R-:W-:-:S05]  /*0280*/  LEA R11, R6, UR4, 0x2 ;  /* 0x00000004060b7c11 */ /* 0x000fca000f8e10ff */
[--C-:B-1----:R-:W-:Y:S02]  /*0290*/  IMAD R3, R6, 0x80, R11.reuse ;  /* 0x0000008006037824 */ /* 0x102fe400078e020b */
[----:B------:R-:W-:Y:S02]  /*02a0*/  IMAD R11, R0, 0x84, R11 ;  /* 0x00000084000b7824 */ /* 0x000fe400078e020b */
[C---:B------:R-:W-:Y:S01]  /*02b0*/  VIADD R20, R18.reuse, 0x8 ;  /* 0x0000000812147836 */ /* 0x040fe20000000000 */
[C---:B------:R-:W-:Y:S02]  /*02c0*/  IADD3 R22, PT, PT, R18.reuse, 0x10, RZ ;  /* 0x0000001012167810 */ /* 0x040fe40007ffe0ff */
[----:B------:R-:W-:Y:S02]  /*02d0*/  LEA R7, R7, R6, 0x5 ;  /* 0x0000000607077211 */ /* 0x000fe400078e28ff */
[----:B------:R-:W-:Y:S02]  /*02e0*/  ISETP.GE.AND P5, PT, R18, UR8, PT ;  /* 0x0000000812007c0c */ /* 0x000fe4000bfa6270 */
[----:B------:R-:W-:-:S02]  /*02f0*/  ISETP.GE.AND P6, PT, R20, UR8, PT ;  /* 0x0000000814007c0c */ /* 0x000fc4000bfc6270 */
[----:B------:R-:W-:Y:S02]  /*0300*/  ISETP.GE.AND P4, PT, R22, UR8, PT ;  /* 0x0000000816007c0c */ /* 0x000fe4000bf86270 */
[C---:B------:R-:W-:Y:S02]  /*0310*/  ISETP.GE.OR P5, PT, R7.reuse, UR9, P5 ;  /* 0x0000000907007c0c */ /* 0x040fe4000afa6670 */
[C---:B------:R-:W-:Y:S02]  /*0320*/  ISETP.GE.OR P6, PT, R7.reuse, UR9, P6 ;  /* 0x0000000907007c0c */ /* 0x040fe4000b7c6670 */
[----:B------:R-:W-:Y:S02]  /*0330*/  ISETP.GE.OR P4, PT, R7, UR9, P4 ;  /* 0x0000000907007c0c */ /* 0x000fe4000a786670 */
[----:B------:R-:W-:-:S07]  /*0340*/  LEA R0, R0, R3, 0x2 ;  /* 0x0000000300007211 */ /* 0x000fce00078e10ff */
[----:B------:R-:W0:Y:S08]  /*0350*/  @!P5 LDC.64 R8, c[0x0][0x388] ;  /* 0x0000e200ff08db82 */ /* 0x000e300000000a00 */
[----:B------:R-:W1:Y:S08]  /*0360*/  @!P6 LDC.64 R4, c[0x0][0x388] ;  /* 0x0000e200ff04eb82 */ /* 0x000e700000000a00 */
[----:B------:R-:W1:Y:S01]  /*0370*/  @!P4 LDC.64 R2, c[0x0][0x388] ;  /* 0x0000e200ff02cb82 */ /* 0x000e620000000a00 */
[C---:B------:R-:W-:Y:S01]  /*0380*/  IADD3 R6, PT, PT, R18.reuse, 0x18, RZ ;  /* 0x0000001812067810 */ /* 0x040fe20007ffe0ff */
[----:B------:R-:W-:-:S02]  /*0390*/  @!P5 IMAD R15, R18, UR9, R7 ;  /* 0x00000009120fdc24 */ /* 0x000fc4000f8e0207 */
[----:B------:R-:W-:Y:S02]  /*03a0*/  @!P4 IMAD R21, R22, UR9, R7 ;  /* 0x000000091615cc24 */ /* 0x000fe4000f8e0207 */
[----:B0-----:R-:W-:-:S04]  /*03b0*/  @!P5 IMAD.WIDE R8, R15, 0x4, R8 ;  /* 0x000000040f08d825 */ /* 0x001fc800078e0208 */
[----:B-1----:R-:W-:Y:S01]  /*03c0*/  @!P4 IMAD.WIDE R2, R21, 0x4, R2 ;  /* 0x000000041502c825 */ /* 0x002fe200078e0202 */
[----:B--2---:R-:W-:Y:S04]  /*03d0*/  @!P0 STS [R11], R10 ;  /* 0x0000000a0b008388 */ /* 0x004fe80000000800 */
[----:B-----5:R-:W-:Y:S04]  /*03e0*/  @!P3 STS [R11+0x420], R12 ;  /* 0x0004200c0b00b388 */ /* 0x020fe80000000800 */
[----:B---3--:R-:W-:Y:S04]  /*03f0*/  @!P2 STS [R11+0x840], R14 ;  /* 0x0008400e0b00a388 */ /* 0x008fe80000000800 */
[----:B----4-:R0:W-:Y:S01]  /*0400*/  @!P1 STS [R11+0xc60], R16 ;  /* 0x000c60100b009388 */ /* 0x0101e20000000800 */
[----:B------:R-:W-:Y:S06]  /*0410*/  BAR.SYNC.DEFER_BLOCKING 0x0 ;  /* 0x0000000000007b1d */ /* 0x000fec0000010000 */
[----:B------:R-:W1:Y:S04]  /*0420*/  @!P5 LDS R13, [R0] ;  /* 0x00000000000dd984 */ /* 0x000e680000000800 */
[----:B------:R-:W2:Y:S04]  /*0430*/  @!P6 LDS R17, [R0+0x20] ;  /* 0x000020000011e984 */ /* 0x000ea80000000800 */
[----:B------:R-:W3:Y:S01]  /*0440*/  @!P4 LDS R19, [R0+0x40] ;  /* 0x000040000013c984 */ /* 0x000ee20000000800 */
[----:B------:R-:W-:Y:S01]  /*0450*/  ISETP.GE.AND P0, PT, R6, UR8, PT ;  /* 0x0000000806007c0c */ /* 0x000fe2000bf06270 */
[----:B0-----:R-:W-:-:S03]  /*0460*/  @!P6 IMAD R11, R20, UR9, R7 ;  /* 0x00000009140bec24 */ /* 0x001fc6000f8e0207 */
[----:B------:R-:W-:Y:S01]  /*0470*/  ISETP.GE.OR P0, PT, R7, UR9, P0 ;  /* 0x0000000907007c0c */ /* 0x000fe20008706670 */
[----:B------:R-:W-:Y:S01]  /*0480*/  @!P6 IMAD.WIDE R4, R11, 0x4, R4 ;  /* 0x000000040b04e825 */ /* 0x000fe200078e0204 */
[----:B-1----:R0:W-:Y:S04]  /*0490*/  @!P5 STG.E desc[UR6][R8.64], R13 ;  /* 0x0000000d0800d986 */ /* 0x0021e8000c101906 */
[----:B--2---:R0:W-:Y:S04]  /*04a0*/  @!P6 STG.E desc[UR6][R4.64], R17 ;  /* 0x000000110400e986 */ /* 0x0041e8000c101906 */
[----:B---3--:R0:W-:Y:S03]  /*04b0*/  @!P4 STG.E desc[UR6][R2.64], R19 ;  /* 0x000000130200c986 */ /* 0x0081e6000c101906 */
[----:B------:R-:W-:Y:S05]  /*04c0*/  @P0 EXIT ;  /* 0x000000000000094d */ /* 0x000fea0003800000 */
[----:B0-----:R-:W0:Y:S01]  /*04d0*/  LDS R5, [R0+0x60] ;  /* 0x0000600000057984 */ /* 0x001e220000000800 */
[----:B------:R-:W1:Y:S01]  /*04e0*/  LDC.64 R2, c[0x0][0x388] ;  /* 0x0000e200ff027b82 */ /* 0x000e620000000a00 */
[----:B------:R-:W-:-:S04]  /*04f0*/  IMAD R7, R6, UR9, R7 ;  /* 0x0000000906077c24 */ /* 0x000fc8000f8e0207 */
[----:B-1----:R-:W-:-:S05]  /*0500*/  IMAD.WIDE R2, R7, 0x4, R2 ;  /* 0x0000000407027825 */ /* 0x002fca00078e0202 */
[----:B0-----:R-:W-:Y:S01]  /*0510*/  STG.E desc[UR6][R2.64], R5 ;  /* 0x0000000502007986 */ /* 0x001fe2000c101906 */
[----:B------:R-:W-:Y:S05]  /*0520*/  EXIT ;  /* 0x000000000000794d */ /* 0x000fea0003800000 */
.L_x_3:
        /* <DEDUP_REMOVED lines=13> */
.L_x_6:


//--------------------- .nv.shared.reserved.0     --------------------------
	.section	.nv.shared.reserved.0,"aw",@nobits
	.weak		__nv_reservedSMEM_offset_0_alias
	.size		__nv_reservedSMEM_offset_0_alias, 0, 64
	.other		__nv_reservedSMEM_offset_0_alias,@"STO_CUDA_RESERVED_SHARED STV_DEFAULT"
__nv_reservedSMEM_offset_0_alias:
	.zero		0
	.zero		64


//--------------------- .nv.global                --------------------------
	.section	.nv.global,"aw",@nobits
.nv.global:
	.type		_ZN34_INTERNAL_04352436_4_k_cu_0a61469b6thrust24THRUST_300001_SM_1000_NS3seqE,@object
	.size		_ZN34_INTERNAL_04352436_4_k_cu_0a61469b6thrust24THRUST_300001_SM_1000_NS3seqE,(_ZN34_INTERNAL_04352436_4_k_cu_0a61469b4cuda3std3__48in_placeE - _ZN34_INTERNAL_04352436_4_k_cu_0a61469b6thrust24THRUST_300001_SM_1000_NS3seqE)
_ZN34_INTERNAL_04352436_4_k_cu_0a61469b6thrust24THRUST_300001_SM_1000_NS3seqE:
	.zero		1
	.type		_ZN34_INTERNAL_04352436_4_k_cu_0a61469b4cuda3std3__48in_placeE,@object
	.size		_ZN34_INTERNAL_04352436_4_k_cu_0a61469b4cuda3std3__48in_placeE,(_ZN34_INTERNAL_04352436_4_k_cu_0a61469b4cuda3std6ranges3__45__cpo4sizeE - _ZN34_INTERNAL_04352436_4_k_cu_0a61469b4cuda3std3__48in_placeE)
_ZN34_INTERNAL_04352436_4_k_cu_0a61469b4cuda3std3__48in_placeE:
	.zero		1
	.type		_ZN34_INTERNAL_04352436_4_k_cu_0a61469b4cuda3std6ranges3__45__cpo4sizeE,@object
	.size		_ZN34_INTERNAL_04352436_4_k_cu_0a61469b4cuda3std6ranges3__45__cpo4sizeE,(_ZN34_INTERNAL_04352436_4_k_cu_0a61469b6thrust24THRUST_300001_SM_1000_NS12placeholders2_3E - _ZN34_INTERNAL_04352436_4_k_cu_0a61469b4cuda3std6ranges3__45__cpo4sizeE)
_ZN34_INTERNAL_04352436_4_k_cu_0a61469b4cuda3std6ranges3__45__cpo4sizeE:
	.zero		1
	.type		_ZN34_INTERNAL_04352436_4_k_cu_0a61469b6thrust24THRUST_300001_SM_1000_NS12placeholders2_3E,@object
	.size		_ZN34_INTERNAL_04352436_4_k_cu_0a61469b6thrust24THRUST_300001_SM_1000_NS12placeholders2_3E,(_ZN34_INTERNAL_04352436_4_k_cu_0a61469b4cuda3std3__45__cpo6cbeginE - _ZN34_INTERNAL_04352436_4_k_cu_0a61469b6thrust24THRUST_300001_SM_1000_NS12placeholders2_3E)
_ZN34_INTERNAL_04352436_4_k_cu_0a61469b6thrust24THRUST_300001_SM_1000_NS12placeholders2_3E:
	.zero		1
	.type		_ZN34_INTERNAL_04352436_4_k_cu_0a61469b4cuda3std3__45__cpo6cbeginE,@object
	.size		_ZN34_INTERNAL_04352436_4_k_cu_0a61469b4cuda3std3__45__cpo6cbeginE,(_ZN34_INTERNAL_04352436_4_k_cu_0a61469b4cuda3std6ranges3__45__cpo6cbeginE - _ZN34_INTERNAL_04352436_4_k_cu_0a61469b4cuda3std3__45__cpo6cbeginE)
_ZN34_INTERNAL_04352436_4_k_cu_0a61469b4cuda3std3__45__cpo6cbeginE:
	.zero		1
	.type		_ZN34_INTERNAL_04352436_4_k_cu_0a61469b4cuda3std6ranges3__45__cpo6cbeginE,@object
	.size		_ZN34_INTERNAL_04352436_4_k_cu_0a61469b4cuda3std6ranges3__45__cpo6cbeginE,(_ZN34_INTERNAL_04352436_4_k_cu_0a61469b6thrust24THRUST_300001_SM_1000_NS12placeholders2_7E - _ZN34_INTERNAL_04352436_4_k_cu_0a61469b4cuda3std6ranges3__45__cpo6cbeginE)
_ZN34_INTERNAL_04352436_4_k_cu_0a61469b4cuda3std6ranges3__45__cpo6cbeginE:
	.zero		1
	.type		_ZN34_INTERNAL_04352436_4_k_cu_0a61469b6thrust24THRUST_300001_SM_1000_NS12placeholders2_7E,@object
	.size		_ZN34_INTERNAL_04352436_4_k_cu_0a61469b6thrust24THRUST_300001_SM_1000_NS12placeholders2_7E,(_ZN34_INTERNAL_04352436_4_k_cu_0a61469b4cuda3std3__45__cpo7crbeginE - _ZN34_INTERNAL_04352436_4_k_cu_0a61469b6thrust24THRUST_300001_SM_1000_NS12placeholders2_7E)
_ZN34_INTERNAL_04352436_4_k_cu_0a61469b6thrust24THRUST_300001_SM_1000_NS12placeholders2_7E:
	.zero		1
	.type		_ZN34_INTERNAL_04352436_4_k_cu_0a61469b4cuda3std3__45__cpo7crbeginE,@object
	.size		_ZN34_INTERNAL_04352436_4_k_cu_0a61469b4cuda3std3__45__cpo7crbeginE,(_ZN34_INTERNAL_04352436_4_k_cu_0a61469b4cuda3std6ranges3__45__cpo4nextE - _ZN34_INTERNAL_04352436_4_k_cu_0a61469b4cuda3std3__45__cpo7crbeginE)
_ZN34_INTERNAL_04352436_4_k_cu_0a61469b4cuda3std3__45__cpo7crbeginE:
	.zero		1
	.type		_ZN34_INTERNAL_04352436_4_k_cu_0a61469b4cuda3std6ranges3__45__cpo4nextE,@object
	.size		_ZN34_INTERNAL_04352436_4_k_cu_0a61469b4cuda3std6ranges3__45__cpo4nextE,(_ZN34_INTERNAL_04352436_4_k_cu_0a61469b4cuda3std6ranges3__45__cpo4swapE - _ZN34_INTERNAL_04352436_4_k_cu_0a61469b4cuda3std6ranges3__45__cpo4nextE)
_ZN34_INTERNAL_04352436_4_k_cu_0a61469b4cuda3std6ranges3__45__cpo4nextE:
	.zero		1
	.type		_ZN34_INTERNAL_04352436_4_k_cu_0a61469b4cuda3std6ranges3__45__cpo4swapE,@object
	.size		_ZN34_INTERNAL_04352436_4_k_cu_0a61469b4cuda3std6ranges3__45__cpo4swapE,(_ZN34_INTERNAL_04352436_4_k_cu_0a61469b6thrust24THRUST_300001_SM_1000_NS8cuda_cub10par_nosyncE - _ZN34_INTERNAL_04352436_4_k_cu_0a61469b4cuda3std6ranges3__45__cpo4swapE)
_ZN34_INTERNAL_04352436_4_k_cu_0a61469b4cuda3std6ranges3__45__cpo4swapE:
	.zero		1
	.type		_ZN34_INTERNAL_04352436_4_k_cu_0a61469b6thrust24THRUST_300001_SM_1000_NS8cuda_cub10par_nosyncE,@object
	.size		_ZN34_INTERNAL_04352436_4_k_cu_0a61469b6thrust24THRUST_300001_SM_1000_NS8cuda_cub10par_nosyncE,(_ZN34_INTERNAL_04352436_4_k_cu_0a61469b6thrust24THRUST_300001_SM_1000_NS12placeholders2_9E - _ZN34_INTERNAL_04352436_4_k_cu_0a61469b6thrust24THRUST_300001_SM_1000_NS8cuda_cub10par_nosyncE)
_ZN34_INTERNAL_04352436_4_k_cu_0a61469b6thrust24THRUST_300001_SM_1000_NS8cuda_cub10par_nosyncE:
	.zero		1
	.type		_ZN34_INTERNAL_04352436_4_k_cu_0a61469b6thrust24THRUST_300001_SM_1000_NS12placeholders2_9E,@object
	.size		_ZN34_INTERNAL_04352436_4_k_cu_0a61469b6thrust24THRUST_300001_SM_1000_NS12placeholders2_9E,(_ZN34_INTERNAL_04352436_4_k_cu_0a61469b4cuda3std3__436_GLOBAL__N__04352436_4_k_cu_0a61469b6ignoreE - _ZN34_INTERNAL_04352436_4_k_cu_0a61469b6thrust24THRUST_300001_SM_1000_NS12placeholders2_9E)
_ZN34_INTERNAL_04352436_4_k_cu_0a61469b6thrust24THRUST_300001_SM_1000_NS12placeholders2_9E:
	.zero		1
	.type		_ZN34_INTERNAL_04352436_4_k_cu_0a61469b4cuda3std3__436_GLOBAL__N__04352436_4_k_cu_0a61469b6ignoreE,@object
	.size		_ZN34_INTERNAL_04352436_4_k_cu_0a61469b4cuda3std3__436_GLOBAL__N__04352436_4_k_cu_0a61469b6ignoreE,(_ZN34_INTERNAL_04352436_4_k_cu_0a61469b4cuda3std6ranges3__45__cpo4dataE - _ZN34_INTERNAL_04352436_4_k_cu_0a61469b4cuda3std3__436_GLOBAL__N__04352436_4_k_cu_0a61469b6ignoreE)
_ZN34_INTERNAL_04352436_4_k_cu_0a61469b4cuda3std3__436_GLOBAL__N__04352436_4_k_cu_0a61469b6ignoreE:
	.zero		1
	.type		_ZN34_INTERNAL_04352436_4_k_cu_0a61469b4cuda3std6ranges3__45__cpo4dataE,@object
	.size		_ZN34_INTERNAL_04352436_4_k_cu_0a61469b4cuda3std6ranges3__45__cpo4dataE,(_ZN34_INTERNAL_04352436_4_k_cu_0a61469b6thrust24THRUST_300001_SM_1000_NS12placeholders2_1E - _ZN34_INTERNAL_04352436_4_k_cu_0a61469b4cuda3std6ranges3__45__cpo4dataE)
_ZN34_INTERNAL_04352436_4_k_cu_0a61469b4cuda3std6ranges3__45__cpo4dataE:
	.zero		1
	.type		_ZN34_INTERNAL_04352436_4_k_cu_0a61469b6thrust24THRUST_300001_SM_1000_NS12placeholders2_1E,@object
	.size		_ZN34_INTERNAL_04352436_4_k_cu_0a61469b6thrust24THRUST_300001_SM_1000_NS12placeholders2_1E,(_ZN34_INTERNAL_04352436_4_k_cu_0a61469b4cuda3std3__45__cpo5beginE - _ZN34_INTERNAL_04352436_4_k_cu_0a61469b6thrust24THRUST_300001_SM_1000_NS12placeholders2_1E)
_ZN34_INTERNAL_04352436_4_k_cu_0a61469b6thrust24THRUST_300001_SM_1000_NS12placeholders2_1E:
	.zero		1
	.type		_ZN34_INTERNAL_04352436_4_k_cu_0a61469b4cuda3std3__45__cpo5beginE,@object
	.size		_ZN34_INTERNAL_04352436_4_k_cu_0a61469b4cuda3std3__45__cpo5beginE,(_ZN34_INTERNAL_04352436_4_k_cu_0a61469b4cuda3std6ranges3__45__cpo5beginE - _ZN34_INTERNAL_04352436_4_k_cu_0a61469b4cuda3std3__45__cpo5beginE)
_ZN34_INTERNAL_04352436_4_k_cu_0a61469b4cuda3std3__45__cpo5beginE:
	.zero		1
	.type		_ZN34_INTERNAL_04352436_4_k_cu_0a61469b4cuda3std6ranges3__45__cpo5beginE,@object
	.size		_ZN34_INTERNAL_04352436_4_k_cu_0a61469b4cuda3std6ranges3__45__cpo5beginE,(_ZN34_INTERNAL_04352436_4_k_cu_0a61469b6thrust24THRUST_300001_SM_1000_NS12placeholders2_5E - _ZN34_INTERNAL_04352436_4_k_cu_0a61469b4cuda3std6ranges3__45__cpo5beginE)
_ZN34_INTERNAL_04352436_4_k_cu_0a61469b4cuda3std6ranges3__45__cpo5beginE:
	.zero		1
	.type		_ZN34_INTERNAL_04352436_4_k_cu_0a61469b6thrust24THRUST_300001_SM_1000_NS12placeholders2_5E,@object
	.size		_ZN34_INTERNAL_04352436_4_k_cu_0a61469b6thrust24THRUST_300001_SM_1000_NS12placeholders2_5E,(_ZN34_INTERNAL_04352436_4_k_cu_0a61469b4cuda3std3__45__cpo6rbeginE - _ZN34_INTERNAL_04352436_4_k_cu_0a61469b6thrust24THRUST_300001_SM_1000_NS12placeholders2_5E)
_ZN34_INTERNAL_04352436_4_k_cu_0a61469b6thrust24THRUST_300001_SM_1000_NS12placeholders2_5E:
	.zero		1
	.type		_ZN34_INTERNAL_04352436_4_k_cu_0a61469b4cuda3std3__45__cpo6rbeginE,@object
	.size		_ZN34_INTERNAL_04352436_4_k_cu_0a61469b4cuda3std3__45__cpo6rbeginE,(_ZN34_INTERNAL_04352436_4_k_cu_0a61469b4cuda3std6ranges3__45__cpo7advanceE - _ZN34_INTERNAL_04352436_4_k_cu_0a61469b4cuda3std3__45__cpo6rbeginE)
_ZN34_INTERNAL_04352436_4_k_cu_0a61469b4cuda3std3__45__cpo6rbeginE:
	.zero		1
	.type		_ZN34_INTERNAL_04352436_4_k_cu_0a61469b4cuda3std6ranges3__45__cpo7advanceE,@object
	.size		_ZN34_INTERNAL_04352436_4_k_cu_0a61469b4cuda3std6ranges3__45__cpo7advanceE,(_ZN34_INTERNAL_04352436_4_k_cu_0a61469b4cuda3std3__47nulloptE - _ZN34_INTERNAL_04352436_4_k_cu_0a61469b4cuda3std6ranges3__45__cpo7advanceE)
_ZN34_INTERNAL_04352436_4_k_cu_0a61469b4cuda3std6ranges3__45__cpo7advanceE:
	.zero		1
	.type		_ZN34_INTERNAL_04352436_4_k_cu_0a61469b4cuda3std3__47nulloptE,@object
	.size		_ZN34_INTERNAL_04352436_4_k_cu_0a61469b4cuda3std3__47nulloptE,(_ZN34_INTERNAL_04352436_4_k_cu_0a61469b4cuda3std6ranges3__45__cpo8distanceE - _ZN34_INTERNAL_04352436_4_k_cu_0a61469b4cuda3std3__47nulloptE)
_ZN34_INTERNAL_04352436_4_k_cu_0a61469b4cuda3std3__47nulloptE:
	.zero		1
	.type		_ZN34_INTERNAL_04352436_4_k_cu_0a61469b4cuda3std6ranges3__45__cpo8distanceE,@object
	.size		_ZN34_INTERNAL_04352436_4_k_cu_0a61469b4cuda3std6ranges3__45__cpo8distanceE,(_ZN34_INTERNAL_04352436_4_k_cu_0a61469b6thrust24THRUST_300001_SM_1000_NS12placeholders3_10E - _ZN34_INTERNAL_04352436_4_k_cu_0a61469b4cuda3std6ranges3__45__cpo8distanceE)
_ZN34_INTERNAL_04352436_4_k_cu_0a61469b4cuda3std6ranges3__45__cpo8distanceE:
	.zero		1
	.type		_ZN34_INTERNAL_04352436_4_k_cu_0a61469b6thrust24THRUST_300001_SM_1000_NS12placeholders3_10E,@object
	.size		_ZN34_INTERNAL_04352436_4_k_cu_0a61469b6thrust24THRUST_300001_SM_1000_NS12placeholders3_10E,(_ZN34_INTERNAL_04352436_4_k_cu_0a61469b4cuda3std3__419piecewise_constructE - _ZN34_INTERNAL_04352436_4_k_cu_0a61469b6thrust24THRUST_300001_SM_1000_NS12placeholders3_10E)
_ZN34_INTERNAL_04352436_4_k_cu_0a61469b6thrust24THRUST_300001_SM_1000_NS12placeholders3_10E:
	.zero		1
	.type		_ZN34_INTERNAL_04352436_4_k_cu_0a61469b4cuda3std3__419piecewise_constructE,@object
	.size		_ZN34_INTERNAL_04352436_4_k_cu_0a61469b4cuda3std3__419piecewise_constructE,(_ZN34_INTERNAL_04352436_4_k_cu_0a61469b4cuda3std6ranges3__45__cpo5cdataE - _ZN34_INTERNAL_04352436_4_k_cu_0a61469b4cuda3std3__419piecewise_constructE)
_ZN34_INTERNAL_04352436_4_k_cu_0a61469b4cuda3std3__419piecewise_constructE:
	.zero		1
	.type		_ZN34_INTERNAL_04352436_4_k_cu_0a61469b4cuda3std6ranges3__45__cpo5cdataE,@object
	.size		_ZN34_INTERNAL_04352436_4_k_cu_0a61469b4cuda3std6ranges3__45__cpo5cdataE,(_ZN34_INTERNAL_04352436_4_k_cu_0a61469b6thrust24THRUST_300001_SM_1000_NS12placeholders2_2E - _ZN34_INTERNAL_04352436_4_k_cu_0a61469b4cuda3std6ranges3__45__cpo5cdataE)
_ZN34_INTERNAL_04352436_4_k_cu_0a61469b4cuda3std6ranges3__45__cpo5cdataE:
	.zero		1
	.type		_ZN34_INTERNAL_04352436_4_k_cu_0a61469b6thrust24THRUST_300001_SM_1000_NS12placeholders2_2E,@object
	.size		_ZN34_INTERNAL_04352436_4_k_cu_0a61469b6thrust24THRUST_300001_SM_1000_NS12placeholders2_2E,(_ZN34_INTERNAL_04352436_4_k_cu_0a61469b4cuda3std3__45__cpo3endE - _ZN34_INTERNAL_04352436_4_k_cu_0a61469b6thrust24THRUST_300001_SM_1000_NS12placeholders2_2E)
_ZN34_INTERNAL_04352436_4_k_cu_0a61469b6thrust24THRUST_300001_SM_1000_NS12placeholders2_2E:
	.zero		1
	.type		_ZN34_INTERNAL_04352436_4_k_cu_0a61469b4cuda3std3__45__cpo3endE,@object
	.size		_ZN34_INTERNAL_04352436_4_k_cu_0a61469b4cuda3std3__45__cpo3endE,(_ZN34_INTERNAL_04352436_4_k_cu_0a61469b4cuda3std6ranges3__45__cpo3endE - _ZN34_INTERNAL_04352436_4_k_cu_0a61469b4cuda3std3__45__cpo3endE)
_ZN34_INTERNAL_04352436_4_k_cu_0a61469b4cuda3std3__45__cpo3endE:
	.zero		1
	.type		_ZN34_INTERNAL_04352436_4_k_cu_0a61469b4cuda3std6ranges3__45__cpo3endE,@object
	.size		_ZN34_INTERNAL_04352436_4_k_cu_0a61469b4cuda3std6ranges3__45__cpo3endE,(_ZN34_INTERNAL_04352436_4_k_cu_0a61469b6thrust24THRUST_300001_SM_1000_NS12placeholders2_6E - _ZN34_INTERNAL_04352436_4_k_cu_0a61469b4cuda3std6ranges3__45__cpo3endE)
_ZN34_INTERNAL_04352436_4_k_cu_0a61469b4cuda3std6ranges3__45__cpo3endE:
	.zero		1
	.type		_ZN34_INTERNAL_04352436_4_k_cu_0a61469b6thrust24THRUST_300001_SM_1000_NS12placeholders2_6E,@object
	.size		_ZN34_INTERNAL_04352436_4_k_cu_0a61469b6thrust24THRUST_300001_SM_1000_NS12placeholders2_6E,(_ZN34_INTERNAL_04352436_4_k_cu_0a61469b4cuda3std3__45__cpo4rendE - _ZN34_INTERNAL_04352436_4_k_cu_0a61469b6thrust24THRUST_300001_SM_1000_NS12placeholders2_6E)
_ZN34_INTERNAL_04352436_4_k_cu_0a61469b6thrust24THRUST_300001_SM_1000_NS12placeholders2_6E:
	.zero		1
	.type		_ZN34_INTERNAL_04352436_4_k_cu_0a61469b4cuda3std3__45__cpo4rendE,@object
	.size		_ZN34_INTERNAL_04352436_4_k_cu_0a61469b4cuda3std3__45__cpo4rendE,(_ZN34_INTERNAL_04352436_4_k_cu_0a61469b4cuda3std6ranges3__45__cpo9iter_swapE - _ZN34_INTERNAL_04352436_4_k_cu_0a61469b4cuda3std3__45__cpo4rendE)
_ZN34_INTERNAL_04352436_4_k_cu_0a61469b4cuda3std3__45__cpo4rendE:
	.zero		1
	.type		_ZN34_INTERNAL_04352436_4_k_cu_0a61469b4cuda3std6ranges3__45__cpo9iter_swapE,@object
	.size		_ZN34_INTERNAL_04352436_4_k_cu_0a61469b4cuda3std6ranges3__45__cpo9iter_swapE,(_ZN34_INTERNAL_04352436_4_k_cu_0a61469b4cuda3std3__48unexpectE - _ZN34_INTERNAL_04352436_4_k_cu_0a61469b4cuda3std6ranges3__45__cpo9iter_swapE)
_ZN34_INTERNAL_04352436_4_k_cu_0a61469b4cuda3std6ranges3__45__cpo9iter_swapE:
	.zero		1
	.type		_ZN34_INTERNAL_04352436_4_k_cu_0a61469b4cuda3std3__48unexpectE,@object
	.size		_ZN34_INTERNAL_04352436_4_k_cu_0a61469b4cuda3std3__48unexpectE,(_ZN34_INTERNAL_04352436_4_k_cu_0a61469b6thrust24THRUST_300001_SM_1000_NS8cuda_cub3parE - _ZN34_INTERNAL_04352436_4_k_cu_0a61469b4cuda3std3__48unexpectE)
_ZN34_INTERNAL_04352436_4_k_cu_0a61469b4cuda3std3__48unexpectE:
	.zero		1
	.type		_ZN34_INTERNAL_04352436_4_k_cu_0a61469b6thrust24THRUST_300001_SM_1000_NS8cuda_cub3parE,@object
	.size		_ZN34_INTERNAL_04352436_4_k_cu_0a61469b6thrust24THRUST_300001_SM_1000_NS8cuda_cub3parE,(_ZN34_INTERNAL_04352436_4_k_cu_0a61469b6thrust24THRUST_300001_SM_1000_NS12placeholders2_4E - _ZN34_INTERNAL_04352436_4_k_cu_0a61469b6thrust24THRUST_300001_SM_1000_NS8cuda_cub3parE)
_ZN34_INTERNAL_04352436_4_k_cu_0a61469b6thrust24THRUST_300001_SM_1000_NS8cuda_cub3parE:
	.zero		1
	.type		_ZN34_INTERNAL_04352436_4_k_cu_0a61469b6thrust24THRUST_300001_SM_1000_NS12placeholders2_4E,@object
	.size		_ZN34_INTERNAL_04352436_4_k_cu_0a61469b6thrust24THRUST_300001_SM_1000_NS12placeholders2_4E,(_ZN34_INTERNAL_04352436_4_k_cu_0a61469b4cuda3std3__45__cpo4cendE - _ZN34_INTERNAL_04352436_4_k_cu_0a61469b6thrust24THRUST_300001_SM_1000_NS12placeholders2_4E)
_ZN34_INTERNAL_04352436_4_k_cu_0a61469b6thrust24THRUST_300001_SM_1000_NS12placeholders2_4E:
	.zero		1
	.type		_ZN34_INTERNAL_04352436_4_k_cu_0a61469b4cuda3std3__45__cpo4cendE,@object
	.size		_ZN34_INTERNAL_04352436_4_k_cu_0a61469b4cuda3std3__45__cpo4cendE,(_ZN34_INTERNAL_04352436_4_k_cu_0a61469b4cuda3std6ranges3__45__cpo4cendE - _ZN34_INTERNAL_04352436_4_k_cu_0a61469b4cuda3std3__45__cpo4cendE)
_ZN34_INTERNAL_04352436_4_k_cu_0a61469b4cuda3std3__45__cpo4cendE:
	.zero		1
	.type		_ZN34_INTERNAL_04352436_4_k_cu_0a61469b4cuda3std6ranges3__45__cpo4cendE,@object
	.size		_ZN34_INTERNAL_04352436_4_k_cu_0a61469b4cuda3std6ranges3__45__cpo4cendE,(_ZN34_INTERNAL_04352436_4_k_cu_0a61469b4cuda3std3__420unreachable_sentinelE - _ZN34_INTERNAL_04352436_4_k_cu_0a61469b4cuda3std6ranges3__45__cpo4cendE)
_ZN34_INTERNAL_04352436_4_k_cu_0a61469b4cuda3std6ranges3__45__cpo4cendE:
	.zero		1
	.type		_ZN34_INTERNAL_04352436_4_k_cu_0a61469b4cuda3std3__420unreachable_sentinelE,@object
	.size		_ZN34_INTERNAL_04352436_4_k_cu_0a61469b4cuda3std3__420unreachable_sentinelE,(_ZN34_INTERNAL_04352436_4_k_cu_0a61469b4cuda3std6ranges3__45__cpo5ssizeE - _ZN34_INTERNAL_04352436_4_k_cu_0a61469b4cuda3std3__420unreachable_sentinelE)
_ZN34_INTERNAL_04352436_4_k_cu_0a61469b4cuda3std3__420unreachable_sentinelE:
	.zero		1
	.type		_ZN34_INTERNAL_04352436_4_k_cu_0a61469b4cuda3std6ranges3__45__cpo5ssizeE,@object
	.size		_ZN34_INTERNAL_04352436_4_k_cu_0a61469b4cuda3std6ranges3__45__cpo5ssizeE,(_ZN34_INTERNAL_04352436_4_k_cu_0a61469b6thrust24THRUST_300001_SM_1000_NS12placeholders2_8E - _ZN34_INTERNAL_04352436_4_k_cu_0a61469b4cuda3std6ranges3__45__cpo5ssizeE)
_ZN34_INTERNAL_04352436_4_k_cu_0a61469b4cuda3std6ranges3__45__cpo5ssizeE:
	.zero		1
	.type		_ZN34_INTERNAL_04352436_4_k_cu_0a61469b6thrust24THRUST_300001_SM_1000_NS12placeholders2_8E,@object
	.size		_ZN34_INTERNAL_04352436_4_k_cu_0a61469b6thrust24THRUST_300001_SM_1000_NS12placeholders2_8E,(_ZN34_INTERNAL_04352436_4_k_cu_0a61469b4cuda3std3__45__cpo5crendE - _ZN34_INTERNAL_04352436_4_k_cu_0a61469b6thrust24THRUST_300001_SM_1000_NS12placeholders2_8E)
_ZN34_INTERNAL_04352436_4_k_cu_0a61469b6thrust24THRUST_300001_SM_1000_NS12placeholders2_8E:
	.zero		1
	.type		_ZN34_INTERNAL_04352436_4_k_cu_0a61469b4cuda3std3__45__cpo5crendE,@object
	.size		_ZN34_INTERNAL_04352436_4_k_cu_0a61469b4cuda3std3__45__cpo5crendE,(_ZN34_INTERNAL_04352436_4_k_cu_0a61469b4cuda3std6ranges3__45__cpo4prevE - _ZN34_INTERNAL_04352436_4_k_cu_0a61469b4cuda3std3__45__cpo5crendE)
_ZN34_INTERNAL_04352436_4_k_cu_0a61469b4cuda3std3__45__cpo5crendE:
	.zero		1
	.type		_ZN34_INTERNAL_04352436_4_k_cu_0a61469b4cuda3std6ranges3__45__cpo4prevE,@object
	.size		_ZN34_INTERNAL_04352436_4_k_cu_0a61469b4cuda3std6ranges3__45__cpo4prevE,(_ZN34_INTERNAL_04352436_4_k_cu_0a61469b4cuda3std6ranges3__45__cpo9iter_moveE - _ZN34_INTERNAL_04352436_4_k_cu_0a61469b4cuda3std6ranges3__45__cpo4prevE)
_ZN34_INTERNAL_04352436_4_k_cu_0a61469b4cuda3std6ranges3__45__cpo4prevE:
	.zero		1
	.type		_ZN34_INTERNAL_04352436_4_k_cu_0a61469b4cuda3std6ranges3__45__cpo9iter_moveE,@object
	.size		_ZN34_INTERNAL_04352436_4_k_cu_0a61469b4cuda3std6ranges3__45__cpo9iter_moveE,(_ZN34_INTERNAL_04352436_4_k_cu_0a61469b6thrust24THRUST_300001_SM_1000_NS6system6detail10sequential3seqE - _ZN34_INTERNAL_04352436_4_k_cu_0a61469b4cuda3std6ranges3__45__cpo9iter_moveE)
_ZN34_INTERNAL_04352436_4_k_cu_0a61469b4cuda3std6ranges3__45__cpo9iter_moveE:
	.zero		1
	.type		_ZN34_INTERNAL_04352436_4_k_cu_0a61469b6thrust24THRUST_300001_SM_1000_NS6system6detail10sequential3seqE,@object
	.size		_ZN34_INTERNAL_04352436_4_k_cu_0a61469b6thrust24THRUST_300001_SM_1000_NS6system6detail10sequential3seqE,(.L_31 - _ZN34_INTERNAL_04352436_4_k_cu_0a61469b6thrust24THRUST_300001_SM_1000_NS6system6detail10sequential3seqE)
_ZN34_INTERNAL_04352436_4_k_cu_0a61469b6thrust24THRUST_300001_SM_1000_NS6system6detail10sequential3seqE:
	.zero		1
.L_31:


//--------------------- .nv.shared._Z16transpose_kernelPKfPfii --------------------------
	.section	.nv.shared._Z16transpose_kernelPKfPfii,"aw",@nobits
	.sectionflags	@""
	.align	4
.nv.shared._Z16transpose_kernelPKfPfii:
	.zero		5248


//--------------------- .nv.constant0._ZN3cub18CUB_300001_SM_10006detail8for_each13static_kernelINS2_12policy_hub_t12policy_500_tEmN6thrust24THRUST_300001_SM_1000_NS8cuda_cub20__uninitialized_fill7functorINS7_10device_ptrIfEEfEEEEvT0_T1_ --------------------------
	.section	.nv.constant0._ZN3cub18CUB_300001_SM_10006detail8for_each13static_kernelINS2_12policy_hub_t12policy_500_tEmN6thrust24THRUST_300001_SM_1000_NS8cuda_cub20__uninitialized_fill7functorINS7_10device_ptrIfEEfEEEEvT0_T1_,"a",@progbits
	.sectionflags	@""
	.align	4
.nv.constant0._ZN3cub18CUB_300001_SM_10006detail8for_each13static_kernelINS2_12policy_hub_t12policy_500_tEmN6thrust24THRUST_300001_SM_1000_NS8cuda_cub20__uninitialized_fill7functorINS7_10device_ptrIfEEfEEEEvT0_T1_:
	.zero		920


//--------------------- .nv.constant0._ZN3cub18CUB_300001_SM_10006detail11EmptyKernelIvEEvv --------------------------
	.section	.nv.constant0._ZN3cub18CUB_300001_SM_10006detail11EmptyKernelIvEEvv,"a",@progbits
	.sectionflags	@""
	.align	4
.nv.constant0._ZN3cub18CUB_300001_SM_10006detail11EmptyKernelIvEEvv:
	.zero		896


//--------------------- .nv.constant0._Z16transpose_kernelPKfPfii --------------------------
	.section	.nv.constant0._Z16transpose_kernelPKfPfii,"a",@progbits
	.sectionflags	@""
	.align	4
.nv.constant0._Z16transpose_kernelPKfPfii:
	.zero		920


//--------------------- SYMBOLS --------------------------

	.type		.nv.reservedSmem.offset0,@object
	.size		.nv.reservedSmem.offset0,0x4
	.type		.nv.reservedSmem.cap,@object
	.size		.nv.reservedSmem.cap,0x4
